//
// Generated by NVIDIA NVVM Compiler
//
// Compiler Build ID: CL-36424714
// Cuda compilation tools, release 13.0, V13.0.88
// Based on NVVM 20.0.0
//

.version 9.0
.target sm_100
.address_size 64

	// .globl	_Z12jacobiKernelPfS_iS_S_

.visible .entry _Z12jacobiKernelPfS_iS_S_(
	.param .u64 .ptr .align 1 _Z12jacobiKernelPfS_iS_S__param_0,
	.param .u64 .ptr .align 1 _Z12jacobiKernelPfS_iS_S__param_1,
	.param .u32 _Z12jacobiKernelPfS_iS_S__param_2,
	.param .u64 .ptr .align 1 _Z12jacobiKernelPfS_iS_S__param_3,
	.param .u64 .ptr .align 1 _Z12jacobiKernelPfS_iS_S__param_4
)
{
	.reg .pred 	%p<22>;
	.reg .b32 	%r<82>;
	.reg .b32 	%f<287>;
	.reg .b64 	%rd<65>;

	ld.param.u64 	%rd19, [_Z12jacobiKernelPfS_iS_S__param_0];
	ld.param.u64 	%rd17, [_Z12jacobiKernelPfS_iS_S__param_1];
	ld.param.u32 	%r50, [_Z12jacobiKernelPfS_iS_S__param_2];
	ld.param.u64 	%rd20, [_Z12jacobiKernelPfS_iS_S__param_3];
	ld.param.u64 	%rd18, [_Z12jacobiKernelPfS_iS_S__param_4];
	cvta.to.global.u64 	%rd1, %rd20;
	cvta.to.global.u64 	%rd2, %rd19;
	mov.u32 	%r51, %ctaid.x;
	mov.u32 	%r52, %ntid.x;
	mov.u32 	%r53, %tid.x;
	mad.lo.s32 	%r1, %r51, %r52, %r53;
	setp.ge.s32 	%p1, %r1, %r50;
	@%p1 bra 	$L__BB0_32;
	cvta.to.global.u64 	%rd21, %rd17;
	mul.wide.s32 	%rd22, %r1, 4;
	add.s64 	%rd23, %rd21, %rd22;
	ld.global.f32 	%f275, [%rd23];
	mul.lo.s32 	%r2, %r50, %r1;
	setp.lt.s32 	%p2, %r1, 1;
	mov.b32 	%r77, 0;
	@%p2 bra 	$L__BB0_14;
	min.s32 	%r56, %r1, %r50;
	max.s32 	%r77, %r56, 1;
	and.b32  	%r4, %r77, 15;
	setp.lt.s32 	%p3, %r56, 16;
	mov.b32 	%r68, 0;
	@%p3 bra 	$L__BB0_5;
	and.b32  	%r68, %r77, 2147483632;
	neg.s32 	%r66, %r68;
	add.s64 	%rd3, %rd2, 32;
	add.s64 	%rd61, %rd1, 32;
	mov.u32 	%r65, %r2;
$L__BB0_4:
	.pragma "nounroll";
	mul.wide.s32 	%rd24, %r65, 4;
	add.s64 	%rd25, %rd3, %rd24;
	ld.global.f32 	%f33, [%rd25+-32];
	ld.global.f32 	%f34, [%rd61+-32];
	mul.f32 	%f35, %f33, %f34;
	sub.f32 	%f36, %f275, %f35;
	ld.global.f32 	%f37, [%rd25+-28];
	ld.global.f32 	%f38, [%rd61+-28];
	mul.f32 	%f39, %f37, %f38;
	sub.f32 	%f40, %f36, %f39;
	ld.global.f32 	%f41, [%rd25+-24];
	ld.global.f32 	%f42, [%rd61+-24];
	mul.f32 	%f43, %f41, %f42;
	sub.f32 	%f44, %f40, %f43;
	ld.global.f32 	%f45, [%rd25+-20];
	ld.global.f32 	%f46, [%rd61+-20];
	mul.f32 	%f47, %f45, %f46;
	sub.f32 	%f48, %f44, %f47;
	ld.global.f32 	%f49, [%rd25+-16];
	ld.global.f32 	%f50, [%rd61+-16];
	mul.f32 	%f51, %f49, %f50;
	sub.f32 	%f52, %f48, %f51;
	ld.global.f32 	%f53, [%rd25+-12];
	ld.global.f32 	%f54, [%rd61+-12];
	mul.f32 	%f55, %f53, %f54;
	sub.f32 	%f56, %f52, %f55;
	ld.global.f32 	%f57, [%rd25+-8];
	ld.global.f32 	%f58, [%rd61+-8];
	mul.f32 	%f59, %f57, %f58;
	sub.f32 	%f60, %f56, %f59;
	ld.global.f32 	%f61, [%rd25+-4];
	ld.global.f32 	%f62, [%rd61+-4];
	mul.f32 	%f63, %f61, %f62;
	sub.f32 	%f64, %f60, %f63;
	ld.global.f32 	%f65, [%rd25];
	ld.global.f32 	%f66, [%rd61];
	mul.f32 	%f67, %f65, %f66;
	sub.f32 	%f68, %f64, %f67;
	ld.global.f32 	%f69, [%rd25+4];
	ld.global.f32 	%f70, [%rd61+4];
	mul.f32 	%f71, %f69, %f70;
	sub.f32 	%f72, %f68, %f71;
	ld.global.f32 	%f73, [%rd25+8];
	ld.global.f32 	%f74, [%rd61+8];
	mul.f32 	%f75, %f73, %f74;
	sub.f32 	%f76, %f72, %f75;
	ld.global.f32 	%f77, [%rd25+12];
	ld.global.f32 	%f78, [%rd61+12];
	mul.f32 	%f79, %f77, %f78;
	sub.f32 	%f80, %f76, %f79;
	ld.global.f32 	%f81, [%rd25+16];
	ld.global.f32 	%f82, [%rd61+16];
	mul.f32 	%f83, %f81, %f82;
	sub.f32 	%f84, %f80, %f83;
	ld.global.f32 	%f85, [%rd25+20];
	ld.global.f32 	%f86, [%rd61+20];
	mul.f32 	%f87, %f85, %f86;
	sub.f32 	%f88, %f84, %f87;
	ld.global.f32 	%f89, [%rd25+24];
	ld.global.f32 	%f90, [%rd61+24];
	mul.f32 	%f91, %f89, %f90;
	sub.f32 	%f92, %f88, %f91;
	ld.global.f32 	%f93, [%rd25+28];
	ld.global.f32 	%f94, [%rd61+28];
	mul.f32 	%f95, %f93, %f94;
	sub.f32 	%f275, %f92, %f95;
	add.s32 	%r66, %r66, 16;
	add.s32 	%r65, %r65, 16;
	add.s64 	%rd61, %rd61, 64;
	setp.ne.s32 	%p4, %r66, 0;
	@%p4 bra 	$L__BB0_4;
$L__BB0_5:
	setp.eq.s32 	%p5, %r4, 0;
	@%p5 bra 	$L__BB0_14;
	and.b32  	%r12, %r77, 7;
	setp.lt.u32 	%p6, %r4, 8;
	@%p6 bra 	$L__BB0_8;
	add.s32 	%r57, %r68, %r2;
	mul.wide.s32 	%rd26, %r57, 4;
	add.s64 	%rd27, %rd2, %rd26;
	ld.global.f32 	%f97, [%rd27];
	mul.wide.u32 	%rd28, %r68, 4;
	add.s64 	%rd29, %rd1, %rd28;
	ld.global.f32 	%f98, [%rd29];
	mul.f32 	%f99, %f97, %f98;
	sub.f32 	%f100, %f275, %f99;
	ld.global.f32 	%f101, [%rd27+4];
	ld.global.f32 	%f102, [%rd29+4];
	mul.f32 	%f103, %f101, %f102;
	sub.f32 	%f104, %f100, %f103;
	ld.global.f32 	%f105, [%rd27+8];
	ld.global.f32 	%f106, [%rd29+8];
	mul.f32 	%f107, %f105, %f106;
	sub.f32 	%f108, %f104, %f107;
	ld.global.f32 	%f109, [%rd27+12];
	ld.global.f32 	%f110, [%rd29+12];
	mul.f32 	%f111, %f109, %f110;
	sub.f32 	%f112, %f108, %f111;
	ld.global.f32 	%f113, [%rd27+16];
	ld.global.f32 	%f114, [%rd29+16];
	mul.f32 	%f115, %f113, %f114;
	sub.f32 	%f116, %f112, %f115;
	ld.global.f32 	%f117, [%rd27+20];
	ld.global.f32 	%f118, [%rd29+20];
	mul.f32 	%f119, %f117, %f118;
	sub.f32 	%f120, %f116, %f119;
	ld.global.f32 	%f121, [%rd27+24];
	ld.global.f32 	%f122, [%rd29+24];
	mul.f32 	%f123, %f121, %f122;
	sub.f32 	%f124, %f120, %f123;
	ld.global.f32 	%f125, [%rd27+28];
	ld.global.f32 	%f126, [%rd29+28];
	mul.f32 	%f127, %f125, %f126;
	sub.f32 	%f275, %f124, %f127;
	add.s32 	%r68, %r68, 8;
$L__BB0_8:
	setp.eq.s32 	%p7, %r12, 0;
	@%p7 bra 	$L__BB0_14;
	and.b32  	%r15, %r77, 3;
	setp.lt.u32 	%p8, %r12, 4;
	@%p8 bra 	$L__BB0_11;
	add.s32 	%r58, %r68, %r2;
	mul.wide.s32 	%rd30, %r58, 4;
	add.s64 	%rd31, %rd2, %rd30;
	ld.global.f32 	%f129, [%rd31];
	mul.wide.u32 	%rd32, %r68, 4;
	add.s64 	%rd33, %rd1, %rd32;
	ld.global.f32 	%f130, [%rd33];
	mul.f32 	%f131, %f129, %f130;
	sub.f32 	%f132, %f275, %f131;
	ld.global.f32 	%f133, [%rd31+4];
	ld.global.f32 	%f134, [%rd33+4];
	mul.f32 	%f135, %f133, %f134;
	sub.f32 	%f136, %f132, %f135;
	ld.global.f32 	%f137, [%rd31+8];
	ld.global.f32 	%f138, [%rd33+8];
	mul.f32 	%f139, %f137, %f138;
	sub.f32 	%f140, %f136, %f139;
	ld.global.f32 	%f141, [%rd31+12];
	ld.global.f32 	%f142, [%rd33+12];
	mul.f32 	%f143, %f141, %f142;
	sub.f32 	%f275, %f140, %f143;
	add.s32 	%r68, %r68, 4;
$L__BB0_11:
	setp.eq.s32 	%p9, %r15, 0;
	@%p9 bra 	$L__BB0_14;
	mul.wide.u32 	%rd34, %r68, 4;
	add.s64 	%rd62, %rd1, %rd34;
	add.s32 	%r71, %r68, %r2;
	neg.s32 	%r70, %r15;
$L__BB0_13:
	.pragma "nounroll";
	mul.wide.s32 	%rd35, %r71, 4;
	add.s64 	%rd36, %rd2, %rd35;
	ld.global.f32 	%f144, [%rd36];
	ld.global.f32 	%f145, [%rd62];
	mul.f32 	%f146, %f144, %f145;
	sub.f32 	%f275, %f275, %f146;
	add.s64 	%rd62, %rd62, 4;
	add.s32 	%r71, %r71, 1;
	add.s32 	%r70, %r70, 1;
	setp.ne.s32 	%p10, %r70, 0;
	@%p10 bra 	$L__BB0_13;
$L__BB0_14:
	setp.ge.s32 	%p11, %r77, %r50;
	@%p11 bra 	$L__BB0_18;
	setp.eq.s32 	%p12, %r1, %r77;
	mov.f32 	%f276, 0f00000000;
	@%p12 bra 	$L__BB0_17;
	add.s32 	%r59, %r77, %r2;
	mul.wide.s32 	%rd37, %r59, 4;
	add.s64 	%rd38, %rd2, %rd37;
	ld.global.f32 	%f148, [%rd38];
	mul.wide.u32 	%rd39, %r77, 4;
	add.s64 	%rd40, %rd1, %rd39;
	ld.global.f32 	%f149, [%rd40];
	mul.f32 	%f276, %f148, %f149;
$L__BB0_17:
	sub.f32 	%f275, %f275, %f276;
	add.s32 	%r77, %r77, 1;
$L__BB0_18:
	setp.ge.s32 	%p13, %r77, %r50;
	@%p13 bra 	$L__BB0_31;
	sub.s32 	%r27, %r50, %r77;
	and.b32  	%r28, %r27, 15;
	sub.s32 	%r60, %r77, %r50;
	setp.gt.u32 	%p14, %r60, -16;
	@%p14 bra 	$L__BB0_22;
	and.b32  	%r61, %r27, -16;
	neg.s32 	%r75, %r61;
	add.s64 	%rd10, %rd2, 32;
	add.s32 	%r74, %r77, %r2;
	mul.wide.u32 	%rd41, %r77, 4;
	add.s64 	%rd42, %rd41, %rd1;
	add.s64 	%rd63, %rd42, 32;
$L__BB0_21:
	.pragma "nounroll";
	mul.wide.s32 	%rd43, %r74, 4;
	add.s64 	%rd44, %rd10, %rd43;
	ld.global.f32 	%f151, [%rd44+-32];
	ld.global.f32 	%f152, [%rd63+-32];
	mul.f32 	%f153, %f151, %f152;
	sub.f32 	%f154, %f275, %f153;
	ld.global.f32 	%f155, [%rd44+-28];
	ld.global.f32 	%f156, [%rd63+-28];
	mul.f32 	%f157, %f155, %f156;
	sub.f32 	%f158, %f154, %f157;
	ld.global.f32 	%f159, [%rd44+-24];
	ld.global.f32 	%f160, [%rd63+-24];
	mul.f32 	%f161, %f159, %f160;
	sub.f32 	%f162, %f158, %f161;
	ld.global.f32 	%f163, [%rd44+-20];
	ld.global.f32 	%f164, [%rd63+-20];
	mul.f32 	%f165, %f163, %f164;
	sub.f32 	%f166, %f162, %f165;
	ld.global.f32 	%f167, [%rd44+-16];
	ld.global.f32 	%f168, [%rd63+-16];
	mul.f32 	%f169, %f167, %f168;
	sub.f32 	%f170, %f166, %f169;
	ld.global.f32 	%f171, [%rd44+-12];
	ld.global.f32 	%f172, [%rd63+-12];
	mul.f32 	%f173, %f171, %f172;
	sub.f32 	%f174, %f170, %f173;
	ld.global.f32 	%f175, [%rd44+-8];
	ld.global.f32 	%f176, [%rd63+-8];
	mul.f32 	%f177, %f175, %f176;
	sub.f32 	%f178, %f174, %f177;
	ld.global.f32 	%f179, [%rd44+-4];
	ld.global.f32 	%f180, [%rd63+-4];
	mul.f32 	%f181, %f179, %f180;
	sub.f32 	%f182, %f178, %f181;
	ld.global.f32 	%f183, [%rd44];
	ld.global.f32 	%f184, [%rd63];
	mul.f32 	%f185, %f183, %f184;
	sub.f32 	%f186, %f182, %f185;
	ld.global.f32 	%f187, [%rd44+4];
	ld.global.f32 	%f188, [%rd63+4];
	mul.f32 	%f189, %f187, %f188;
	sub.f32 	%f190, %f186, %f189;
	ld.global.f32 	%f191, [%rd44+8];
	ld.global.f32 	%f192, [%rd63+8];
	mul.f32 	%f193, %f191, %f192;
	sub.f32 	%f194, %f190, %f193;
	ld.global.f32 	%f195, [%rd44+12];
	ld.global.f32 	%f196, [%rd63+12];
	mul.f32 	%f197, %f195, %f196;
	sub.f32 	%f198, %f194, %f197;
	ld.global.f32 	%f199, [%rd44+16];
	ld.global.f32 	%f200, [%rd63+16];
	mul.f32 	%f201, %f199, %f200;
	sub.f32 	%f202, %f198, %f201;
	ld.global.f32 	%f203, [%rd44+20];
	ld.global.f32 	%f204, [%rd63+20];
	mul.f32 	%f205, %f203, %f204;
	sub.f32 	%f206, %f202, %f205;
	ld.global.f32 	%f207, [%rd44+24];
	ld.global.f32 	%f208, [%rd63+24];
	mul.f32 	%f209, %f207, %f208;
	sub.f32 	%f210, %f206, %f209;
	ld.global.f32 	%f211, [%rd44+28];
	ld.global.f32 	%f212, [%rd63+28];
	mul.f32 	%f213, %f211, %f212;
	sub.f32 	%f275, %f210, %f213;
	add.s32 	%r77, %r77, 16;
	add.s32 	%r75, %r75, 16;
	add.s32 	%r74, %r74, 16;
	add.s64 	%rd63, %rd63, 64;
	setp.ne.s32 	%p15, %r75, 0;
	@%p15 bra 	$L__BB0_21;
$L__BB0_22:
	setp.eq.s32 	%p16, %r28, 0;
	@%p16 bra 	$L__BB0_31;
	and.b32  	%r38, %r27, 7;
	setp.lt.u32 	%p17, %r28, 8;
	@%p17 bra 	$L__BB0_25;
	add.s32 	%r62, %r77, %r2;
	mul.wide.s32 	%rd45, %r62, 4;
	add.s64 	%rd46, %rd2, %rd45;
	ld.global.f32 	%f215, [%rd46];
	mul.wide.u32 	%rd47, %r77, 4;
	add.s64 	%rd48, %rd1, %rd47;
	ld.global.f32 	%f216, [%rd48];
	mul.f32 	%f217, %f215, %f216;
	sub.f32 	%f218, %f275, %f217;
	ld.global.f32 	%f219, [%rd46+4];
	ld.global.f32 	%f220, [%rd48+4];
	mul.f32 	%f221, %f219, %f220;
	sub.f32 	%f222, %f218, %f221;
	ld.global.f32 	%f223, [%rd46+8];
	ld.global.f32 	%f224, [%rd48+8];
	mul.f32 	%f225, %f223, %f224;
	sub.f32 	%f226, %f222, %f225;
	ld.global.f32 	%f227, [%rd46+12];
	ld.global.f32 	%f228, [%rd48+12];
	mul.f32 	%f229, %f227, %f228;
	sub.f32 	%f230, %f226, %f229;
	ld.global.f32 	%f231, [%rd46+16];
	ld.global.f32 	%f232, [%rd48+16];
	mul.f32 	%f233, %f231, %f232;
	sub.f32 	%f234, %f230, %f233;
	ld.global.f32 	%f235, [%rd46+20];
	ld.global.f32 	%f236, [%rd48+20];
	mul.f32 	%f237, %f235, %f236;
	sub.f32 	%f238, %f234, %f237;
	ld.global.f32 	%f239, [%rd46+24];
	ld.global.f32 	%f240, [%rd48+24];
	mul.f32 	%f241, %f239, %f240;
	sub.f32 	%f242, %f238, %f241;
	ld.global.f32 	%f243, [%rd46+28];
	ld.global.f32 	%f244, [%rd48+28];
	mul.f32 	%f245, %f243, %f244;
	sub.f32 	%f275, %f242, %f245;
	add.s32 	%r77, %r77, 8;
$L__BB0_25:
	setp.eq.s32 	%p18, %r38, 0;
	@%p18 bra 	$L__BB0_31;
	and.b32  	%r41, %r27, 3;
	setp.lt.u32 	%p19, %r38, 4;
	@%p19 bra 	$L__BB0_28;
	add.s32 	%r63, %r77, %r2;
	mul.wide.s32 	%rd49, %r63, 4;
	add.s64 	%rd50, %rd2, %rd49;
	ld.global.f32 	%f247, [%rd50];
	mul.wide.u32 	%rd51, %r77, 4;
	add.s64 	%rd52, %rd1, %rd51;
	ld.global.f32 	%f248, [%rd52];
	mul.f32 	%f249, %f247, %f248;
	sub.f32 	%f250, %f275, %f249;
	ld.global.f32 	%f251, [%rd50+4];
	ld.global.f32 	%f252, [%rd52+4];
	mul.f32 	%f253, %f251, %f252;
	sub.f32 	%f254, %f250, %f253;
	ld.global.f32 	%f255, [%rd50+8];
	ld.global.f32 	%f256, [%rd52+8];
	mul.f32 	%f257, %f255, %f256;
	sub.f32 	%f258, %f254, %f257;
	ld.global.f32 	%f259, [%rd50+12];
	ld.global.f32 	%f260, [%rd52+12];
	mul.f32 	%f261, %f259, %f260;
	sub.f32 	%f275, %f258, %f261;
	add.s32 	%r77, %r77, 4;
$L__BB0_28:
	setp.eq.s32 	%p20, %r41, 0;
	@%p20 bra 	$L__BB0_31;
	mul.wide.u32 	%rd53, %r77, 4;
	add.s64 	%rd64, %rd1, %rd53;
	add.s32 	%r81, %r77, %r2;
	neg.s32 	%r80, %r41;
$L__BB0_30:
	.pragma "nounroll";
	mul.wide.s32 	%rd54, %r81, 4;
	add.s64 	%rd55, %rd2, %rd54;
	ld.global.f32 	%f262, [%rd55];
	ld.global.f32 	%f263, [%rd64];
	mul.f32 	%f264, %f262, %f263;
	sub.f32 	%f275, %f275, %f264;
	add.s64 	%rd64, %rd64, 4;
	add.s32 	%r81, %r81, 1;
	add.s32 	%r80, %r80, 1;
	setp.ne.s32 	%p21, %r80, 0;
	@%p21 bra 	$L__BB0_30;
$L__BB0_31:
	add.s32 	%r64, %r2, %r1;
	mul.wide.s32 	%rd56, %r64, 4;
	add.s64 	%rd57, %rd2, %rd56;
	ld.global.f32 	%f265, [%rd57];
	div.rn.f32 	%f266, %f275, %f265;
	cvta.to.global.u64 	%rd58, %rd18;
	add.s64 	%rd60, %rd58, %rd22;
	st.global.f32 	[%rd60], %f266;
$L__BB0_32:
	ret;

}


// ===== COMPILED SASS (sm_100) =====

	.target	sm_100

	.elftype	@"ET_EXEC"


//--------------------- .note.nv.tkinfo           --------------------------
	.section	.note.nv.tkinfo,"",@"SHT_NOTE"
	.sectionflags	@"SHF_NOTE_NV_TKINFO"
	.tkinfo
        /*0018*/ 	.word	0x00000002
        /*0030*/ 	.string	""
        /*0030*/ 	.string	"ptxas"
        /*0030*/ 	.string	"Cuda compilation tools, release 13.0, V13.0.88"
        /*0030*/ 	.string	"Build cuda_13.0.r13.0/compiler.36424714_0"
        /*0030*/ 	.string	"-arch sm_100 -m 64 "



//--------------------- .note.nv.cuinfo           --------------------------
	.section	.note.nv.cuinfo,"",@"SHT_NOTE"
	.sectionflags	@"SHF_NOTE_NV_CUINFO"
        /*0018*/ 	.short	0x0002
        /*001a*/ 	.short	0x0064
        /*001c*/ 	.short	0x0082
	.zero		2


//--------------------- .nv.info                  --------------------------
	.section	.nv.info,"",@"SHT_CUDA_INFO"
	.align	4


	//----- nvinfo : EIATTR_REGCOUNT
	.align		4
        /*0000*/ 	.byte	0x04, 0x2f
        /*0002*/ 	.short	(.L_1 - .L_0)
	.align		4
.L_0:
        /*0004*/ 	.word	index@(_Z12jacobiKernelPfS_iS_S_)
        /*0008*/ 	.word	0x00000020


	//----- nvinfo : EIATTR_FRAME_SIZE
	.align		4
.L_1:
        /*000c*/ 	.byte	0x04, 0x11
        /*000e*/ 	.short	(.L_3 - .L_2)
	.align		4
.L_2:
        /*0010*/ 	.word	index@($__internal_0_$__cuda_sm3x_div_rn_noftz_f32_slowpath)
        /*0014*/ 	.word	0x00000000


	//----- nvinfo : EIATTR_FRAME_SIZE
	.align		4
.L_3:
        /*0018*/ 	.byte	0x04, 0x11
        /*001a*/ 	.short	(.L_5 - .L_4)
	.align		4
.L_4:
        /*001c*/ 	.word	index@(_Z12jacobiKernelPfS_iS_S_)
        /*0020*/ 	.word	0x00000000


	//----- nvinfo : EIATTR_MIN_STACK_SIZE
	.align		4
.L_5:
        /*0024*/ 	.byte	0x04, 0x12
        /*0026*/ 	.short	(.L_7 - .L_6)
	.align		4
.L_6:
        /*0028*/ 	.word	index@(_Z12jacobiKernelPfS_iS_S_)
        /*002c*/ 	.word	0x00000000
.L_7:


//--------------------- .nv.compat                --------------------------
	.section	.nv.compat,"",@"SHT_CUDA_COMPAT_INFO"
	.align	4
        /*0000*/ 	.byte	0x02, 0x09, 0x00, 0x00, 0x02, 0x02, 0x01, 0x00, 0x02, 0x05, 0x05, 0x00, 0x03, 0x07, 0x01, 0x01
        /*0010*/ 	.byte	0x02, 0x03, 0x00, 0x00, 0x02, 0x06, 0x01, 0x00, 0x04, 0x0b, 0x08, 0x00, 0x01, 0x00, 0x00, 0x00
        /*0020*/ 	.byte	0x00, 0x00, 0x00, 0x00


//--------------------- .nv.info._Z12jacobiKernelPfS_iS_S_ --------------------------
	.section	.nv.info._Z12jacobiKernelPfS_iS_S_,"",@"SHT_CUDA_INFO"
	.sectionflags	@""
	.align	4


	//----- nvinfo : EIATTR_CUDA_API_VERSION
	.align		4
        /*0000*/ 	.byte	0x04, 0x37
        /*0002*/ 	.short	(.L_9 - .L_8)
.L_8:
        /*0004*/ 	.word	0x00000082


	//----- nvinfo : EIATTR_KPARAM_INFO
	.align		4
.L_9:
        /*0008*/ 	.byte	0x04, 0x17
        /*000a*/ 	.short	(.L_11 - .L_10)
.L_10:
        /*000c*/ 	.word	0x00000000
        /*0010*/ 	.short	0x0004
        /*0012*/ 	.short	0x0020
        /*0014*/ 	.byte	0x00, 0xf5, 0x21, 0x00


	//----- nvinfo : EIATTR_KPARAM_INFO
	.align		4
.L_11:
        /*0018*/ 	.byte	0x04, 0x17
        /*001a*/ 	.short	(.L_13 - .L_12)
.L_12:
        /*001c*/ 	.word	0x00000000
        /*0020*/ 	.short	0x0003
        /*0022*/ 	.short	0x0018
        /*0024*/ 	.byte	0x00, 0xf5, 0x21, 0x00


	//----- nvinfo : EIATTR_KPARAM_INFO
	.align		4
.L_13:
        /*0028*/ 	.byte	0x04, 0x17
        /*002a*/ 	.short	(.L_15 - .L_14)
.L_14:
        /*002c*/ 	.word	0x00000000
        /*0030*/ 	.short	0x0002
        /*0032*/ 	.short	0x0010
        /*0034*/ 	.byte	0x00, 0xf0, 0x11, 0x00


	//----- nvinfo : EIATTR_KPARAM_INFO
	.align		4
.L_15:
        /*0038*/ 	.byte	0x04, 0x17
        /*003a*/ 	.short	(.L_17 - .L_16)
.L_16:
        /*003c*/ 	.word	0x00000000
        /*0040*/ 	.short	0x0001
        /*0042*/ 	.short	0x0008
        /*0044*/ 	.byte	0x00, 0xf5, 0x21, 0x00


	//----- nvinfo : EIATTR_KPARAM_INFO
	.align		4
.L_17:
        /*0048*/ 	.byte	0x04, 0x17
        /*004a*/ 	.short	(.L_19 - .L_18)
.L_18:
        /*004c*/ 	.word	0x00000000
        /*0050*/ 	.short	0x0000
        /*0052*/ 	.short	0x0000
        /*0054*/ 	.byte	0x00, 0xf5, 0x21, 0x00


	//----- nvinfo : EIATTR_SPARSE_MMA_MASK
	.align		4
.L_19:
        /*0058*/ 	.byte	0x03, 0x50
        /*005a*/ 	.short	0x0000


	//----- nvinfo : EIATTR_MAXREG_COUNT
	.align		4
        /*005c*/ 	.byte	0x03, 0x1b
        /*005e*/ 	.short	0x00ff


	//----- nvinfo : EIATTR_MERCURY_ISA_VERSION
	.align		4
        /*0060*/ 	.byte	0x03, 0x5f
        /*0062*/ 	.short	0x0101


	//----- nvinfo : EIATTR_VRC_CTA_INIT_COUNT
	.align		4
        /*0064*/ 	.byte	0x02, 0x4a
	.zero		1
	.zero		1


	//----- nvinfo : EIATTR_EXIT_INSTR_OFFSETS
	.align		4
        /*0068*/ 	.byte	0x04, 0x1c
        /*006a*/ 	.short	(.L_21 - .L_20)


	//   ....[0]....
.L_20:
        /*006c*/ 	.word	0x00000070


	//   ....[1]....
        /*0070*/ 	.word	0x00001710


	//----- nvinfo : EIATTR_CRS_STACK_SIZE
	.align		4
.L_21:
        /*0074*/ 	.byte	0x04, 0x1e
        /*0076*/ 	.short	(.L_23 - .L_22)
.L_22:
        /*0078*/ 	.word	0x00000000


	//----- nvinfo : EIATTR_CBANK_PARAM_SIZE
	.align		4
.L_23:
        /*007c*/ 	.byte	0x03, 0x19
        /*007e*/ 	.short	0x0028


	//----- nvinfo : EIATTR_PARAM_CBANK
	.align		4
        /*0080*/ 	.byte	0x04, 0x0a
        /*0082*/ 	.short	(.L_25 - .L_24)
	.align		4
.L_24:
        /*0084*/ 	.word	index@(.nv.constant0._Z12jacobiKernelPfS_iS_S_)
        /*0088*/ 	.short	0x0380
        /*008a*/ 	.short	0x0028


	//----- nvinfo : EIATTR_SW_WAR
	.align		4
.L_25:
        /*008c*/ 	.byte	0x04, 0x36
        /*008e*/ 	.short	(.L_27 - .L_26)
.L_26:
        /*0090*/ 	.word	0x00000008
.L_27:


//--------------------- .nv.callgraph             --------------------------
	.section	.nv.callgraph,"",@"SHT_CUDA_CALLGRAPH"
	.align	4
	.sectionentsize	8
	.align		4
        /*0000*/ 	.word	0x00000000
	.align		4
        /*0004*/ 	.word	0xffffffff
	.align		4
        /*0008*/ 	.word	0x00000000
	.align		4
        /*000c*/ 	.word	0xfffffffe
	.align		4
        /*0010*/ 	.word	0x00000000
	.align		4
        /*0014*/ 	.word	0xfffffffd
	.align		4
        /*0018*/ 	.word	0x00000000
	.align		4
        /*001c*/ 	.word	0xfffffffc


//--------------------- .text._Z12jacobiKernelPfS_iS_S_ --------------------------
	.section	.text._Z12jacobiKernelPfS_iS_S_,"ax",@progbits
	.align	128
        .global         _Z12jacobiKernelPfS_iS_S_
        .type           _Z12jacobiKernelPfS_iS_S_,@function
        .size           _Z12jacobiKernelPfS_iS_S_,(.L_x_36 - _Z12jacobiKernelPfS_iS_S_)
        .other          _Z12jacobiKernelPfS_iS_S_,@"STO_CUDA_ENTRY STV_DEFAULT"
_Z12jacobiKernelPfS_iS_S_:
.text._Z12jacobiKernelPfS_iS_S_:
[----:B------:R-:W-:Y:S01]  /*0000*/  LDC R1, c[0x0][0x37c] ;  /* 0x0000df00ff017b82 */ /* 0x000fe20000000800 */
[----:B------:R-:W0:Y:S07]  /*0010*/  S2R R3, SR_TID.X ;  /* 0x0000000000037919 */ /* 0x000e2e0000002100 */
[----:B------:R-:W0:Y:S01]  /*0020*/  S2UR UR4, SR_CTAID.X ;  /* 0x00000000000479c3 */ /* 0x000e220000002500 */
[----:B------:R-:W1:Y:S07]  /*0030*/  LDCU UR8, c[0x0][0x390] ;  /* 0x00007200ff0877ac */ /* 0x000e6e0008000800 */
[----:B------:R-:W0:Y:S02]  /*0040*/  LDC R8, c[0x0][0x360] ;  /* 0x0000d800ff087b82 */ /* 0x000e240000000800 */
[----:B0-----:R-:W-:-:S05]  /*0050*/  IMAD R8, R8, UR4, R3 ;  /* 0x0000000408087c24 */ /* 0x001fca000f8e0203 */
[----:B-1----:R-:W-:-:S13]  /*0060*/  ISETP.GE.AND P0, PT, R8, UR8, PT ;  /* 0x0000000808007c0c */ /* 0x002fda000bf06270 */
[----:B------:R-:W-:Y:S05]  /*0070*/  @P0 EXIT ;  /* 0x000000000000094d */ /* 0x000fea0003800000 */
[----:B------:R-:W0:Y:S01]  /*0080*/  LDC.64 R2, c[0x0][0x388] ;  /* 0x0000e200ff027b82 */ /* 0x000e220000000a00 */
[----:B------:R-:W1:Y:S01]  /*0090*/  LDCU.64 UR6, c[0x0][0x358] ;  /* 0x00006b00ff0677ac */ /* 0x000e620008000a00 */
[----:B0-----:R-:W-:-:S05]  /*00a0*/  IMAD.WIDE R2, R8, 0x4, R2 ;  /* 0x0000000408027825 */ /* 0x001fca00078e0202 */
[----:B-1----:R0:W5:Y:S01]  /*00b0*/  LDG.E R13, desc[UR6][R2.64] ;  /* 0x00000006020d7981 */ /* 0x002162000c1e1900 */
[C---:B------:R-:W-:Y:S01]  /*00c0*/  ISETP.GE.AND P0, PT, R8.reuse, 0x1, PT ;  /* 0x000000010800780c */ /* 0x040fe20003f06270 */
[----:B------:R-:W-:Y:S01]  /*00d0*/  BSSY.RECONVERGENT B0, `(.L_x_0) ;  /* 0x000009f000007945 */ /* 0x000fe20003800200 */
[----:B------:R-:W-:Y:S02]  /*00e0*/  HFMA2 R0, -RZ, RZ, 0, 0 ;  /* 0x00000000ff007431 */ /* 0x000fe400000001ff */
[----:B------:R-:W-:-:S09]  /*00f0*/  IMAD R9, R8, UR8, RZ ;  /* 0x0000000808097c24 */ /* 0x000fd2000f8e02ff */
[----:B0-----:R-:W-:Y:S05]  /*0100*/  @!P0 BRA `(.L_x_1) ;  /* 0x00000008006c8947 */ /* 0x001fea0003800000 */
[----:B------:R-:W-:Y:S01]  /*0110*/  VIMNMX R2, PT, PT, R8, UR8, PT ;  /* 0x0000000808027c48 */ /* 0x000fe2000bfe0100 */
[----:B------:R-:W-:Y:S01]  /*0120*/  BSSY.RECONVERGENT B1, `(.L_x_2) ;  /* 0x0000049000017945 */ /* 0x000fe20003800200 */
[----:B------:R-:W-:Y:S02]  /*0130*/  IMAD.MOV.U32 R10, RZ, RZ, RZ ;  /* 0x000000ffff0a7224 */ /* 0x000fe400078e00ff */
[C---:B------:R-:W-:Y:S02]  /*0140*/  ISETP.GE.AND P1, PT, R2.reuse, 0x10, PT ;  /* 0x000000100200780c */ /* 0x040fe40003f26270 */
[----:B------:R-:W-:-:S04]  /*0150*/  VIMNMX R0, PT, PT, R2, 0x1, !PT ;  /* 0x0000000102007848 */ /* 0x000fc80007fe0100 */
[----:B------:R-:W-:-:S04]  /*0160*/  LOP3.LUT R23, R0, 0xf, RZ, 0xc0, !PT ;  /* 0x0000000f00177812 */ /* 0x000fc800078ec0ff */
[----:B------:R-:W-:-:S03]  /*0170*/  ISETP.NE.AND P0, PT, R23, RZ, PT ;  /* 0x000000ff1700720c */ /* 0x000fc60003f05270 */
[----:B------:R-:W-:Y:S10]  /*0180*/  @!P1 BRA `(.L_x_3) ;  /* 0x0000000400089947 */ /* 0x000ff40003800000 */
[----:B------:R-:W0:Y:S01]  /*0190*/  LDC.64 R2, c[0x0][0x380] ;  /* 0x0000e000ff027b82 */ /* 0x000e220000000a00 */
[----:B------:R-:W1:Y:S01]  /*01a0*/  LDCU.64 UR4, c[0x0][0x398] ;  /* 0x00007300ff0477ac */ /* 0x000e620008000a00 */
[----:B------:R-:W-:Y:S01]  /*01b0*/  LOP3.LUT R10, R0, 0x7ffffff0, RZ, 0xc0, !PT ;  /* 0x7ffffff0000a7812 */ /* 0x000fe200078ec0ff */
[----:B------:R-:W-:-:S03]  /*01c0*/  IMAD.MOV.U32 R11, RZ, RZ, R9 ;  /* 0x000000ffff0b7224 */ /* 0x000fc600078e0009 */
[----:B------:R-:W-:Y:S01]  /*01d0*/  IADD3 R12, PT, PT, -R10, RZ, RZ ;  /* 0x000000ff0a0c7210 */ /* 0x000fe20007ffe1ff */
[----:B-1----:R-:W-:-:S04]  /*01e0*/  UIADD3 UR4, UP0, UPT, UR4, 0x20, URZ ;  /* 0x0000002004047890 */ /* 0x002fc8000ff1e0ff */
[----:B------:R-:W-:Y:S01]  /*01f0*/  UIADD3.X UR5, UPT, UPT, URZ, UR5, URZ, UP0, !UPT ;  /* 0x00000005ff057290 */ /* 0x000fe200087fe4ff */
[----:B0-----:R-:W-:Y:S01]  /*0200*/  IADD3 R2, P1, PT, R2, 0x20, RZ ;  /* 0x0000002002027810 */ /* 0x001fe20007f3e0ff */
[----:B------:R-:W-:-:S03]  /*0210*/  IMAD.U32 R4, RZ, RZ, UR4 ;  /* 0x00000004ff047e24 */ /* 0x000fc6000f8e00ff */
[----:B------:R-:W-:Y:S02]  /*0220*/  IADD3.X R3, PT, PT, RZ, R3, RZ, P1, !PT ;  /* 0x00000003ff037210 */ /* 0x000fe40000ffe4ff */
[----:B------:R-:W-:-:S07]  /*0230*/  MOV R5, UR5 ;  /* 0x0000000500057c02 */ /* 0x000fce0008000f00 */
.L_x_4:
[----:B------:R-:W-:Y:S01]  /*0240*/  IMAD.WIDE R6, R11, 0x4, R2 ;  /* 0x000000040b067825 */ /* 0x000fe200078e0202 */
[----:B------:R-:W2:Y:S04]  /*0250*/  LDG.E R17, desc[UR6][R4.64+-0x20] ;  /* 0xffffe00604117981 */ /* 0x000ea8000c1e1900 */
[----:B------:R-:W2:Y:S04]  /*0260*/  LDG.E R16, desc[UR6][R6.64+-0x20] ;  /* 0xffffe00606107981 */ /* 0x000ea8000c1e1900 */
[----:B------:R-:W3:Y:S04]  /*0270*/  LDG.E R18, desc[UR6][R4.64+-0x1c] ;  /* 0xffffe40604127981 */ /* 0x000ee8000c1e1900 */
[----:B------:R-:W3:Y:S04]  /*0280*/  LDG.E R27, desc[UR6][R6.64+-0x1c] ;  /* 0xffffe406061b7981 */ /* 0x000ee8000c1e1900 */
[----:B------:R-:W4:Y:S04]  /*0290*/  LDG.E R14, desc[UR6][R4.64+-0x18] ;  /* 0xffffe806040e7981 */ /* 0x000f28000c1e1900 */
[----:B------:R-:W4:Y:S04]  /*02a0*/  LDG.E R15, desc[UR6][R6.64+-0x18] ;  /* 0xffffe806060f7981 */ /* 0x000f28000c1e1900 */
[----:B------:R-:W4:Y:S04]  /*02b0*/  LDG.E R19, desc[UR6][R4.64+-0x14] ;  /* 0xffffec0604137981 */ /* 0x000f28000c1e1900 */
[----:B------:R-:W4:Y:S04]  /*02c0*/  LDG.E R20, desc[UR6][R6.64+-0x14] ;  /* 0xffffec0606147981 */ /* 0x000f28000c1e1900 */
[----:B------:R-:W4:Y:S04]  /*02d0*/  LDG.E R21, desc[UR6][R4.64+-0x10] ;  /* 0xfffff00604157981 */ /* 0x000f28000c1e1900 */
[----:B------:R-:W4:Y:S04]  /*02e0*/  LDG.E R22, desc[UR6][R6.64+-0x10] ;  /* 0xfffff00606167981 */ /* 0x000f28000c1e1900 */
[----:B------:R-:W4:Y:S04]  /*02f0*/  LDG.E R24, desc[UR6][R4.64+-0xc] ;  /* 0xfffff40604187981 */ /* 0x000f28000c1e1900 */
[----:B------:R-:W4:Y:S04]  /*0300*/  LDG.E R25, desc[UR6][R6.64+-0xc] ;  /* 0xfffff40606197981 */ /* 0x000f28000c1e1900 */
[----:B------:R-:W4:Y:S01]  /*0310*/  LDG.E R26, desc[UR6][R6.64+0x1c] ;  /* 0x00001c06061a7981 */ /* 0x000f22000c1e1900 */
[----:B--2--5:R-:W-:-:S03]  /*0320*/  FFMA R16, -R16, R17, R13 ;  /* 0x0000001110107223 */ /* 0x024fc6000000010d */
[----:B------:R-:W2:Y:S04]  /*0330*/  LDG.E R17, desc[UR6][R4.64+-0x8] ;  /* 0xfffff80604117981 */ /* 0x000ea8000c1e1900 */
[----:B------:R-:W2:Y:S01]  /*0340*/  LDG.E R13, desc[UR6][R4.64+-0x4] ;  /* 0xfffffc06040d7981 */ /* 0x000ea2000c1e1900 */
[----:B---3--:R-:W-:-:S03]  /*0350*/  FFMA R16, -R27, R18, R16 ;  /* 0x000000121b107223 */ /* 0x008fc60000000110 */
[----:B------:R-:W2:Y:S01]  /*0360*/  LDG.E R18, desc[UR6][R6.64+-0x8] ;  /* 0xfffff80606127981 */ /* 0x000ea2000c1e1900 */
[----:B----4-:R-:W-:-:S03]  /*0370*/  FFMA R27, -R15, R14, R16 ;  /* 0x0000000e0f1b7223 */ /* 0x010fc60000000110 */
[----:B------:R-:W3:Y:S04]  /*0380*/  LDG.E R14, desc[UR6][R6.64+-0x4] ;  /* 0xfffffc06060e7981 */ /* 0x000ee8000c1e1900 */
[----:B------:R-:W4:Y:S04]  /*0390*/  LDG.E R15, desc[UR6][R4.64] ;  /* 0x00000006040f7981 */ /* 0x000f28000c1e1900 */
[----:B------:R-:W4:Y:S01]  /*03a0*/  LDG.E R16, desc[UR6][R6.64] ;  /* 0x0000000606107981 */ /* 0x000f22000c1e1900 */
[----:B------:R-:W-:-:S03]  /*03b0*/  FFMA R19, -R20, R19, R27 ;  /* 0x0000001314137223 */ /* 0x000fc6000000011b */
[----:B------:R-:W4:Y:S01]  /*03c0*/  LDG.E R20, desc[UR6][R6.64+0x4] ;  /* 0x0000040606147981 */ /* 0x000f22000c1e1900 */
[----:B------:R-:W-:-:S03]  /*03d0*/  FFMA R22, -R22, R21, R19 ;  /* 0x0000001516167223 */ /* 0x000fc60000000113 */
[----:B------:R-:W4:Y:S04]  /*03e0*/  LDG.E R19, desc[UR6][R4.64+0x4] ;  /* 0x0000040604137981 */ /* 0x000f28000c1e1900 */
[----:B------:R-:W4:Y:S01]  /*03f0*/  LDG.E R21, desc[UR6][R6.64+0x8] ;  /* 0x0000080606157981 */ /* 0x000f22000c1e1900 */
[----:B------:R-:W-:-:S03]  /*0400*/  FFMA R25, -R25, R24, R22 ;  /* 0x0000001819197223 */ /* 0x000fc60000000116 */
[----:B------:R-:W4:Y:S04]  /*0410*/  LDG.E R22, desc[UR6][R4.64+0x8] ;  /* 0x0000080604167981 */ /* 0x000f28000c1e1900 */
[----:B------:R-:W4:Y:S04]  /*0420*/  LDG.E R24, desc[UR6][R6.64+0x14] ;  /* 0x0000140606187981 */ /* 0x000f28000c1e1900 */
[----:B------:R-:W4:Y:S01]  /*0430*/  LDG.E R27, desc[UR6][R4.64+0x1c] ;  /* 0x00001c06041b7981 */ /* 0x000f22000c1e1900 */
[----:B--2---:R-:W-:-:S03]  /*0440*/  FFMA R25, -R18, R17, R25 ;  /* 0x0000001112197223 */ /* 0x004fc60000000119 */
[----:B------:R-:W2:Y:S04]  /*0450*/  LDG.E R18, desc[UR6][R4.64+0xc] ;  /* 0x00000c0604127981 */ /* 0x000ea8000c1e1900 */
[----:B------:R-:W2:Y:S01]  /*0460*/  LDG.E R17, desc[UR6][R6.64+0xc] ;  /* 0x00000c0606117981 */ /* 0x000ea2000c1e1900 */
[----:B---3--:R-:W-:-:S03]  /*0470*/  FFMA R25, -R14, R13, R25 ;  /* 0x0000000d0e197223 */ /* 0x008fc60000000119 */
[----:B------:R-:W3:Y:S04]  /*0480*/  LDG.E R13, desc[UR6][R4.64+0x10] ;  /* 0x00001006040d7981 */ /* 0x000ee8000c1e1900 */
[----:B------:R-:W3:Y:S01]  /*0490*/  LDG.E R14, desc[UR6][R6.64+0x10] ;  /* 0x00001006060e7981 */ /* 0x000ee2000c1e1900 */
[----:B----4-:R-:W-:-:S03]  /*04a0*/  FFMA R29, -R16, R15, R25 ;  /* 0x0000000f101d7223 */ /* 0x010fc60000000119 */
[----:B------:R-:W4:Y:S04]  /*04b0*/  LDG.E R25, desc[UR6][R4.64+0x14] ;  /* 0x0000140604197981 */ /* 0x000f28000c1e1900 */
[----:B------:R0:W4:Y:S04]  /*04c0*/  LDG.E R15, desc[UR6][R4.64+0x18] ;  /* 0x00001806040f7981 */ /* 0x000128000c1e1900 */
[----:B------:R-:W4:Y:S01]  /*04d0*/  LDG.E R16, desc[UR6][R6.64+0x18] ;  /* 0x0000180606107981 */ /* 0x000f22000c1e1900 */
[----:B------:R-:W-:Y:S01]  /*04e0*/  FFMA R20, -R20, R19, R29 ;  /* 0x0000001314147223 */ /* 0x000fe2000000011d */
[----:B------:R-:W-:-:S03]  /*04f0*/  VIADD R12, R12, 0x10 ;  /* 0x000000100c0c7836 */ /* 0x000fc60000000000 */
[----:B------:R-:W-:Y:S02]  /*0500*/  FFMA R20, -R21, R22, R20 ;  /* 0x0000001615147223 */ /* 0x000fe40000000114 */
[----:B------:R-:W-:Y:S02]  /*0510*/  ISETP.NE.AND P1, PT, R12, RZ, PT ;  /* 0x000000ff0c00720c */ /* 0x000fe40003f25270 */
[----:B0-----:R-:W-:Y:S01]  /*0520*/  IADD3 R4, P2, PT, R4, 0x40, RZ ;  /* 0x0000004004047810 */ /* 0x001fe20007f5e0ff */
[----:B------:R-:W-:-:S03]  /*0530*/  VIADD R11, R11, 0x10 ;  /* 0x000000100b0b7836 */ /* 0x000fc60000000000 */
[----:B------:R-:W-:Y:S01]  /*0540*/  IADD3.X R5, PT, PT, RZ, R5, RZ, P2, !PT ;  /* 0x00000005ff057210 */ /* 0x000fe200017fe4ff */
[----:B--2---:R-:W-:-:S04]  /*0550*/  FFMA R17, -R17, R18, R20 ;  /* 0x0000001211117223 */ /* 0x004fc80000000114 */
[----:B---3--:R-:W-:-:S04]  /*0560*/  FFMA R13, -R14, R13, R17 ;  /* 0x0000000d0e0d7223 */ /* 0x008fc80000000111 */
[----:B----4-:R-:W-:-:S04]  /*0570*/  FFMA R13, -R24, R25, R13 ;  /* 0x00000019180d7223 */ /* 0x010fc8000000010d */
[----:B------:R-:W-:-:S04]  /*0580*/  FFMA R13, -R16, R15, R13 ;  /* 0x0000000f100d7223 */ /* 0x000fc8000000010d */
[----:B------:R-:W-:Y:S01]  /*0590*/  FFMA R13, -R26, R27, R13 ;  /* 0x0000001b1a0d7223 */ /* 0x000fe2000000010d */
[----:B------:R-:W-:Y:S06]  /*05a0*/  @P1 BRA `(.L_x_4) ;  /* 0xfffffffc00241947 */ /* 0x000fec000383ffff */
.L_x_3:
[----:B------:R-:W-:Y:S05]  /*05b0*/  BSYNC.RECONVERGENT B1 ;  /* 0x0000000000017941 */ /* 0x000fea0003800200 */
.L_x_2:
[----:B------:R-:W-:Y:S05]  /*05c0*/  @!P0 BRA `(.L_x_1) ;  /* 0x00000004003c8947 */ /* 0x000fea0003800000 */
[----:B------:R-:W-:Y:S01]  /*05d0*/  ISETP.GE.U32.AND P0, PT, R23, 0x8, PT ;  /* 0x000000081700780c */ /* 0x000fe20003f06070 */
[----:B------:R-:W-:Y:S01]  /*05e0*/  BSSY.RECONVERGENT B1, `(.L_x_5) ;  /* 0x0000022000017945 */ /* 0x000fe20003800200 */
[----:B------:R-:W-:-:S04]  /*05f0*/  LOP3.LUT R21, R0, 0x7, RZ, 0xc0, !PT ;  /* 0x0000000700157812 */ /* 0x000fc800078ec0ff */
[----:B------:R-:W-:-:S07]  /*0600*/  ISETP.NE.AND P1, PT, R21, RZ, PT ;  /* 0x000000ff1500720c */ /* 0x000fce0003f25270 */
[----:B------:R-:W-:Y:S06]  /*0610*/  @!P0 BRA `(.L_x_6) ;  /* 0x0000000000788947 */ /* 0x000fec0003800000 */
[----:B------:R-:W0:Y:S01]  /*0620*/  LDC.64 R4, c[0x0][0x380] ;  /* 0x0000e000ff047b82 */ /* 0x000e220000000a00 */
[----:B------:R-:W-:-:S07]  /*0630*/  IADD3 R7, PT, PT, R9, R10, RZ ;  /* 0x0000000a09077210 */ /* 0x000fce0007ffe0ff */
[----:B------:R-:W1:Y:S01]  /*0640*/  LDC.64 R2, c[0x0][0x398] ;  /* 0x0000e600ff027b82 */ /* 0x000e620000000a00 */
[----:B0-----:R-:W-:-:S05]  /*0650*/  IMAD.WIDE R4, R7, 0x4, R4 ;  /* 0x0000000407047825 */ /* 0x001fca00078e0204 */
[----:B------:R-:W2:Y:S01]  /*0660*/  LDG.E R18, desc[UR6][R4.64] ;  /* 0x0000000604127981 */ /* 0x000ea2000c1e1900 */
[----:B-1----:R-:W-:-:S03]  /*0670*/  IMAD.WIDE.U32 R2, R10, 0x4, R2 ;  /* 0x000000040a027825 */ /* 0x002fc600078e0002 */
[----:B------:R-:W3:Y:S04]  /*0680*/  LDG.E R20, desc[UR6][R4.64+0x4] ;  /* 0x0000040604147981 */ /* 0x000ee8000c1e1900 */
[----:B------:R-:W2:Y:S04]  /*0690*/  LDG.E R17, desc[UR6][R2.64] ;  /* 0x0000000602117981 */ /* 0x000ea8000c1e1900 */
        /* <DEDUP_REMOVED lines=13> */
[----:B------:R-:W-:-:S02]  /*0770*/  VIADD R10, R10, 0x8 ;  /* 0x000000080a0a7836 */ /* 0x000fc40000000000 */
[----:B--2--5:R-:W-:-:S04]  /*0780*/  FFMA R17, -R18, R17, R13 ;  /* 0x0000001112117223 */ /* 0x024fc8000000010d */
[----:B---3--:R-:W-:-:S04]  /*0790*/  FFMA R17, -R20, R19, R17 ;  /* 0x0000001314117223 */ /* 0x008fc80000000111 */
[----:B----4-:R-:W-:-:S04]  /*07a0*/  FFMA R17, -R22, R23, R17 ;  /* 0x0000001716117223 */ /* 0x010fc80000000111 */
[----:B------:R-:W-:-:S04]  /*07b0*/  FFMA R24, -R24, R25, R17 ;  /* 0x0000001918187223 */ /* 0x000fc80000000111 */
[----:B------:R-:W-:-:S04]  /*07c0*/  FFMA R16, -R15, R16, R24 ;  /* 0x000000100f107223 */ /* 0x000fc80000000118 */
[----:B------:R-:W-:-:S04]  /*07d0*/  FFMA R11, -R11, R12, R16 ;  /* 0x0000000c0b0b7223 */ /* 0x000fc80000000110 */
[----:B------:R-:W-:-:S04]  /*07e0*/  FFMA R7, -R6, R7, R11 ;  /* 0x0000000706077223 */ /* 0x000fc8000000010b */
[----:B------:R-:W-:-:S07]  /*07f0*/  FFMA R13, -R14, R26, R7 ;  /* 0x0000001a0e0d7223 */ /* 0x000fce0000000107 */
.L_x_6:
[----:B------:R-:W-:Y:S05]  /*0800*/  BSYNC.RECONVERGENT B1 ;  /* 0x0000000000017941 */ /* 0x000fea0003800200 */
.L_x_5:
        /* <DEDUP_REMOVED lines=23> */
[----:B------:R-:W-:-:S07]  /*0980*/  FFMA R13, -R18, R17, R5 ;  /* 0x00000011120d7223 */ /* 0x000fce0000000105 */
.L_x_8:
[----:B------:R-:W-:Y:S05]  /*0990*/  BSYNC.RECONVERGENT B1 ;  /* 0x0000000000017941 */ /* 0x000fea0003800200 */
.L_x_7:
[----:B------:R-:W-:Y:S05]  /*09a0*/  @!P1 BRA `(.L_x_1) ;  /* 0x0000000000449947 */ /* 0x000fea0003800000 */
[----:B------:R-:W0:Y:S01]  /*09b0*/  LDC.64 R6, c[0x0][0x398] ;  /* 0x0000e600ff067b82 */ /* 0x000e220000000a00 */
[----:B------:R-:W-:Y:S01]  /*09c0*/  IMAD.MOV R12, RZ, RZ, -R4 ;  /* 0x000000ffff0c7224 */ /* 0x000fe200078e0a04 */
[----:B------:R-:W-:-:S06]  /*09d0*/  IADD3 R11, PT, PT, R9, R10, RZ ;  /* 0x0000000a090b7210 */ /* 0x000fcc0007ffe0ff */
[----:B------:R-:W1:Y:S01]  /*09e0*/  LDC.64 R2, c[0x0][0x380] ;  /* 0x0000e000ff027b82 */ /* 0x000e620000000a00 */
[----:B0-----:R-:W-:-:S03]  /*09f0*/  IMAD.WIDE.U32 R6, R10, 0x4, R6 ;  /* 0x000000040a067825 */ /* 0x001fc600078e0006 */
[----:B------:R-:W-:-:S07]  /*0a00*/  MOV R14, R6 ;  /* 0x00000006000e7202 */ /* 0x000fce0000000f00 */
.L_x_9:
[----:B-1----:R-:W-:-:S04]  /*0a10*/  IMAD.WIDE R4, R11, 0x4, R2 ;  /* 0x000000040b047825 */ /* 0x002fc800078e0202 */
[----:B------:R-:W-:Y:S02]  /*0a20*/  IMAD.MOV.U32 R6, RZ, RZ, R14 ;  /* 0x000000ffff067224 */ /* 0x000fe400078e000e */
[----:B------:R-:W2:Y:S04]  /*0a30*/  LDG.E R4, desc[UR6][R4.64] ;  /* 0x0000000604047981 */ /* 0x000ea8000c1e1900 */
[----:B------:R0:W2:Y:S01]  /*0a40*/  LDG.E R6, desc[UR6][R6.64] ;  /* 0x0000000606067981 */ /* 0x0000a2000c1e1900 */
[----:B------:R-:W-:Y:S01]  /*0a50*/  IADD3 R12, PT, PT, R12, 0x1, RZ ;  /* 0x000000010c0c7810 */ /* 0x000fe20007ffe0ff */
[----:B------:R-:W-:Y:S01]  /*0a60*/  VIADD R11, R11, 0x1 ;  /* 0x000000010b0b7836 */ /* 0x000fe20000000000 */
[----:B------:R-:W-:Y:S02]  /*0a70*/  IADD3 R14, P1, PT, R14, 0x4, RZ ;  /* 0x000000040e0e7810 */ /* 0x000fe40007f3e0ff */
[----:B------:R-:W-:-:S02]  /*0a80*/  ISETP.NE.AND P0, PT, R12, RZ, PT ;  /* 0x000000ff0c00720c */ /* 0x000fc40003f05270 */
[----:B0-----:R-:W-:Y:S01]  /*0a90*/  IADD3.X R7, PT, PT, RZ, R7, RZ, P1, !PT ;  /* 0x00000007ff077210 */ /* 0x001fe20000ffe4ff */
[----:B--2--5:R-:W-:-:S10]  /*0aa0*/  FFMA R13, -R4, R6, R13 ;  /* 0x00000006040d7223 */ /* 0x024fd4000000010d */
[----:B------:R-:W-:Y:S05]  /*0ab0*/  @P0 BRA `(.L_x_9) ;  /* 0xfffffffc00d40947 */ /* 0x000fea000383ffff */
.L_x_1:
[----:B------:R-:W-:Y:S05]  /*0ac0*/  BSYNC.RECONVERGENT B0 ;  /* 0x0000000000007941 */ /* 0x000fea0003800200 */
.L_x_0:
[----:B------:R-:W-:Y:S01]  /*0ad0*/  ISETP.GE.AND P0, PT, R0, UR8, PT ;  /* 0x0000000800007c0c */ /* 0x000fe2000bf06270 */
[----:B------:R-:W-:-:S12]  /*0ae0*/  BSSY.RECONVERGENT B0, `(.L_x_10) ;  /* 0x00000ad000007945 */ /* 0x000fd80003800200 */
[----:B------:R-:W-:Y:S05]  /*0af0*/  @P0 BRA `(.L_x_11) ;  /* 0x0000000800ac0947 */ /* 0x000fea0003800000 */
[----:B------:R-:W-:Y:S01]  /*0b00*/  ISETP.NE.AND P0, PT, R8, R0, PT ;  /* 0x000000000800720c */ /* 0x000fe20003f05270 */
[----:B------:R-:W-:Y:S01]  /*0b10*/  BSSY.RECONVERGENT B1, `(.L_x_12) ;  /* 0x000000b000017945 */ /* 0x000fe20003800200 */
[----:B------:R-:W-:-:S11]  /*0b20*/  IMAD.MOV.U32 R6, RZ, RZ, RZ ;  /* 0x000000ffff067224 */ /* 0x000fd600078e00ff */
[----:B------:R-:W-:Y:S05]  /*0b30*/  @!P0 BRA `(.L_x_13) ;  /* 0x0000000000208947 */ /* 0x000fea0003800000 */
[----:B------:R-:W0:Y:S01]  /*0b40*/  LDC.64 R2, c[0x0][0x380] ;  /* 0x0000e000ff027b82 */ /* 0x000e220000000a00 */
[----:B------:R-:W-:-:S07]  /*0b50*/  IADD3 R7, PT, PT, R9, R0, RZ ;  /* 0x0000000009077210 */ /* 0x000fce0007ffe0ff */
[----:B------:R-:W1:Y:S01]  /*0b60*/  LDC.64 R4, c[0x0][0x398] ;  /* 0x0000e600ff047b82 */ /* 0x000e620000000a00 */
[----:B0-----:R-:W-:-:S06]  /*0b70*/  IMAD.WIDE R2, R7, 0x4, R2 ;  /* 0x0000000407027825 */ /* 0x001fcc00078e0202 */
[----:B------:R-:W2:Y:S01]  /*0b80*/  LDG.E R2, desc[UR6][R2.64] ;  /* 0x0000000602027981 */ /* 0x000ea2000c1e1900 */
[----:B-1----:R-:W-:-:S06]  /*0b90*/  IMAD.WIDE.U32 R4, R0, 0x4, R4 ;  /* 0x0000000400047825 */ /* 0x002fcc00078e0004 */
[----:B------:R-:W2:Y:S02]  /*0ba0*/  LDG.E R5, desc[UR6][R4.64] ;  /* 0x0000000604057981 */ /* 0x000ea4000c1e1900 */
[----:B--2---:R-:W-:-:S07]  /*0bb0*/  FMUL R6, R2, R5 ;  /* 0x0000000502067220 */ /* 0x004fce0000400000 */
.L_x_13:
[----:B------:R-:W-:Y:S05]  /*0bc0*/  BSYNC.RECONVERGENT B1 ;  /* 0x0000000000017941 */ /* 0x000fea0003800200 */
.L_x_12:
[----:B------:R-:W-:Y:S02]  /*0bd0*/  VIADD R0, R0, 0x1 ;  /* 0x0000000100007836 */ /* 0x000fe40000000000 */
[----:B-----5:R-:W-:-:S03]  /*0be0*/  FADD R13, R13, -R6 ;  /* 0x800000060d0d7221 */ /* 0x020fc60000000000 */
[----:B------:R-:W-:-:S13]  /*0bf0*/  ISETP.GE.AND P0, PT, R0, UR8, PT ;  /* 0x0000000800007c0c */ /* 0x000fda000bf06270 */
[----:B------:R-:W-:Y:S05]  /*0c00*/  @P0 BRA `(.L_x_11) ;  /* 0x0000000800680947 */ /* 0x000fea0003800000 */
[C---:B------:R-:W-:Y:S01]  /*0c10*/  IADD3 R2, PT, PT, R0.reuse, -UR8, RZ ;  /* 0x8000000800027c10 */ /* 0x040fe2000fffe0ff */
[----:B------:R-:W-:Y:S01]  /*0c20*/  BSSY.RECONVERGENT B1, `(.L_x_14) ;  /* 0x0000048000017945 */ /* 0x000fe20003800200 */
[----:B------:R-:W-:Y:S02]  /*0c30*/  IADD3 R10, PT, PT, -R0, UR8, RZ ;  /* 0x00000008000a7c10 */ /* 0x000fe4000fffe1ff */
[----:B------:R-:W-:Y:S02]  /*0c40*/  ISETP.GT.U32.AND P1, PT, R2, -0x10, PT ;  /* 0xfffffff00200780c */ /* 0x000fe40003f24070 */
[----:B------:R-:W-:-:S04]  /*0c50*/  LOP3.LUT R23, R10, 0xf, RZ, 0xc0, !PT ;  /* 0x0000000f0a177812 */ /* 0x000fc800078ec0ff */
[----:B------:R-:W-:-:S07]  /*0c60*/  ISETP.NE.AND P0, PT, R23, RZ, PT ;  /* 0x000000ff1700720c */ /* 0x000fce0003f05270 */
[----:B------:R-:W-:Y:S06]  /*0c70*/  @P1 BRA `(.L_x_15) ;  /* 0x0000000400081947 */ /* 0x000fec0003800000 */
[----:B------:R-:W0:Y:S01]  /*0c80*/  LDC.64 R2, c[0x0][0x398] ;  /* 0x0000e600ff027b82 */ /* 0x000e220000000a00 */
[----:B------:R-:W-:Y:S02]  /*0c90*/  LOP3.LUT R12, R10, 0xfffffff0, RZ, 0xc0, !PT ;  /* 0xfffffff00a0c7812 */ /* 0x000fe400078ec0ff */
[----:B------:R-:W-:-:S03]  /*0ca0*/  IADD3 R11, PT, PT, R9, R0, RZ ;  /* 0x00000000090b7210 */ /* 0x000fc60007ffe0ff */
[----:B------:R-:W-:Y:S02]  /*0cb0*/  IMAD.MOV R12, RZ, RZ, -R12 ;  /* 0x000000ffff0c7224 */ /* 0x000fe400078e0a0c */
[----:B------:R-:W1:Y:S01]  /*0cc0*/  LDC.64 R6, c[0x0][0x380] ;  /* 0x0000e000ff067b82 */ /* 0x000e620000000a00 */
[----:B0-----:R-:W-:-:S03]  /*0cd0*/  IMAD.WIDE.U32 R4, R0, 0x4, R2 ;  /* 0x0000000400047825 */ /* 0x001fc600078e0002 */
[----:B------:R-:W-:Y:S02]  /*0ce0*/  IADD3 R4, P1, PT, R4, 0x20, RZ ;  /* 0x0000002004047810 */ /* 0x000fe40007f3e0ff */
[----:B-1----:R-:W-:Y:S02]  /*0cf0*/  IADD3 R2, P2, PT, R6, 0x20, RZ ;  /* 0x0000002006027810 */ /* 0x002fe40007f5e0ff */
[----:B------:R-:W-:-:S03]  /*0d00*/  IADD3.X R5, PT, PT, RZ, R5, RZ, P1, !PT ;  /* 0x00000005ff057210 */ /* 0x000fc60000ffe4ff */
[----:B------:R-:W-:-:S08]  /*0d10*/  IMAD.X R3, RZ, RZ, R7, P2 ;  /* 0x000000ffff037224 */ /* 0x000fd000010e0607 */
.L_x_16:
[----:B------:R-:W-:Y:S01]  /*0d20*/  IMAD.WIDE R6, R11, 0x4, R2 ;  /* 0x000000040b067825 */ /* 0x000fe200078e0202 */
[----:B------:R-:W2:Y:S04]  /*0d30*/  LDG.E R17, desc[UR6][R4.64+-0x20] ;  /* 0xffffe00604117981 */ /* 0x000ea8000c1e1900 */
[----:B------:R-:W2:Y:S04]  /*0d40*/  LDG.E R16, desc[UR6][R6.64+-0x20] ;  /* 0xffffe00606107981 */ /* 0x000ea8000c1e1900 */
[----:B------:R-:W3:Y:S04]  /*0d50*/  LDG.E R18, desc[UR6][R4.64+-0x1c] ;  /* 0xffffe40604127981 */ /* 0x000ee8000c1e1900 */
[----:B------:R-:W3:Y:S04]  /*0d60*/  LDG.E R27, desc[UR6][R6.64+-0x1c] ;  /* 0xffffe406061b7981 */ /* 0x000ee8000c1e1900 */
[----:B------:R-:W4:Y:S04]  /*0d70*/  LDG.E R14, desc[UR6][R4.64+-0x18] ;  /* 0xffffe806040e7981 */ /* 0x000f28000c1e1900 */
[----:B------:R-:W4:Y:S04]  /*0d80*/  LDG.E R15, desc[UR6][R6.64+-0x18] ;  /* 0xffffe806060f7981 */ /* 0x000f28000c1e1900 */
[----:B------:R-:W5:Y:S04]  /*0d90*/  LDG.E R19, desc[UR6][R4.64+-0x14] ;  /* 0xffffec0604137981 */ /* 0x000f68000c1e1900 */
[----:B------:R-:W5:Y:S04]  /*0da0*/  LDG.E R20, desc[UR6][R6.64+-0x14] ;  /* 0xffffec0606147981 */ /* 0x000f68000c1e1900 */
[----:B------:R-:W5:Y:S04]  /*0db0*/  LDG.E R21, desc[UR6][R4.64+-0x10] ;  /* 0xfffff00604157981 */ /* 0x000f68000c1e1900 */
[----:B------:R-:W5:Y:S04]  /*0dc0*/  LDG.E R22, desc[UR6][R6.64+-0x10] ;  /* 0xfffff00606167981 */ /* 0x000f68000c1e1900 */
[----:B------:R-:W5:Y:S04]  /*0dd0*/  LDG.E R24, desc[UR6][R4.64+-0xc] ;  /* 0xfffff40604187981 */ /* 0x000f68000c1e1900 */
[----:B------:R-:W5:Y:S04]  /*0de0*/  LDG.E R25, desc[UR6][R6.64+-0xc] ;  /* 0xfffff40606197981 */ /* 0x000f68000c1e1900 */
[----:B------:R-:W5:Y:S01]  /*0df0*/  LDG.E R26, desc[UR6][R4.64+0x1c] ;  /* 0x00001c06041a7981 */ /* 0x000f62000c1e1900 */
[----:B--2---:R-:W-:-:S03]  /*0e00*/  FFMA R16, -R16, R17, R13 ;  /* 0x0000001110107223 */ /* 0x004fc6000000010d */
        /* <DEDUP_REMOVED lines=8> */
[----:B-----5:R-:W-:-:S03]  /*0e90*/  FFMA R19, -R20, R19, R27 ;  /* 0x0000001314137223 */ /* 0x020fc6000000011b */
[----:B------:R-:W5:Y:S01]  /*0ea0*/  LDG.E R20, desc[UR6][R6.64+0x4] ;  /* 0x0000040606147981 */ /* 0x000f62000c1e1900 */
[----:B------:R-:W-:-:S03]  /*0eb0*/  FFMA R22, -R22, R21, R19 ;  /* 0x0000001516167223 */ /* 0x000fc60000000113 */
[----:B------:R-:W5:Y:S04]  /*0ec0*/  LDG.E R19, desc[UR6][R4.64+0x4] ;  /* 0x0000040604137981 */ /* 0x000f68000c1e1900 */
[----:B------:R-:W5:Y:S01]  /*0ed0*/  LDG.E R21, desc[UR6][R6.64+0x8] ;  /* 0x0000080606157981 */ /* 0x000f62000c1e1900 */
[----:B------:R-:W-:-:S03]  /*0ee0*/  FFMA R25, -R25, R24, R22 ;  /* 0x0000001819197223 */ /* 0x000fc60000000116 */
[----:B------:R-:W5:Y:S04]  /*0ef0*/  LDG.E R22, desc[UR6][R4.64+0x8] ;  /* 0x0000080604167981 */ /* 0x000f68000c1e1900 */
[----:B------:R-:W5:Y:S04]  /*0f00*/  LDG.E R24, desc[UR6][R6.64+0x14] ;  /* 0x0000140606187981 */ /* 0x000f68000c1e1900 */
[----:B------:R-:W5:Y:S01]  /*0f10*/  LDG.E R27, desc[UR6][R6.64+0x1c] ;  /* 0x00001c06061b7981 */ /* 0x000f62000c1e1900 */
        /* <DEDUP_REMOVED lines=10> */
[----:B-----5:R-:W-:Y:S01]  /*0fc0*/  FFMA R20, -R20, R19, R29 ;  /* 0x0000001314147223 */ /* 0x020fe2000000011d */
[----:B------:R-:W-:-:S03]  /*0fd0*/  IADD3 R12, PT, PT, R12, 0x10, RZ ;  /* 0x000000100c0c7810 */ /* 0x000fc60007ffe0ff */
[----:B------:R-:W-:Y:S01]  /*0fe0*/  FFMA R20, -R21, R22, R20 ;  /* 0x0000001615147223 */ /* 0x000fe20000000114 */
[----:B------:R-:W-:Y:S02]  /*0ff0*/  ISETP.NE.AND P1, PT, R12, RZ, PT ;  /* 0x000000ff0c00720c */ /* 0x000fe40003f25270 */
[----:B0-----:R-:W-:Y:S01]  /*1000*/  IADD3 R4, P2, PT, R4, 0x40, RZ ;  /* 0x0000004004047810 */ /* 0x001fe20007f5e0ff */
[----:B------:R-:W-:Y:S01]  /*1010*/  VIADD R0, R0, 0x10 ;  /* 0x0000001000007836 */ /* 0x000fe20000000000 */
[----:B------:R-:W-:Y:S02]  /*1020*/  IADD3 R11, PT, PT, R11, 0x10, RZ ;  /* 0x000000100b0b7810 */ /* 0x000fe40007ffe0ff */
[----:B------:R-:W-:Y:S01]  /*1030*/  IADD3.X R5, PT, PT, RZ, R5, RZ, P2, !PT ;  /* 0x00000005ff057210 */ /* 0x000fe200017fe4ff */
[----:B--2---:R-:W-:-:S04]  /*1040*/  FFMA R17, -R17, R18, R20 ;  /* 0x0000001211117223 */ /* 0x004fc80000000114 */
[----:B---3--:R-:W-:-:S04]  /*1050*/  FFMA R13, -R14, R13, R17 ;  /* 0x0000000d0e0d7223 */ /* 0x008fc80000000111 */
[----:B----4-:R-:W-:-:S04]  /*1060*/  FFMA R24, -R24, R25, R13 ;  /* 0x0000001918187223 */ /* 0x010fc8000000010d */
[----:B------:R-:W-:-:S04]  /*1070*/  FFMA R16, -R15, R16, R24 ;  /* 0x000000100f107223 */ /* 0x000fc80000000118 */
[----:B------:R-:W-:Y:S01]  /*1080*/  FFMA R13, -R27, R26, R16 ;  /* 0x0000001a1b0d7223 */ /* 0x000fe20000000110 */
[----:B------:R-:W-:Y:S06]  /*1090*/  @P1 BRA `(.L_x_16) ;  /* 0xfffffffc00201947 */ /* 0x000fec000383ffff */
.L_x_15:
[----:B------:R-:W-:Y:S05]  /*10a0*/  BSYNC.RECONVERGENT B1 ;  /* 0x0000000000017941 */ /* 0x000fea0003800200 */
.L_x_14:
        /* <DEDUP_REMOVED lines=26> */
[----:B------:R-:W5:Y:S01]  /*1250*/  LDG.E R26, desc[UR6][R2.64+0x1c] ;  /* 0x00001c06021a7981 */ /* 0x000f62000c1e1900 */
[----:B------:R-:W-:-:S02]  /*1260*/  VIADD R0, R0, 0x8 ;  /* 0x0000000800007836 */ /* 0x000fc40000000000 */
[----:B--2---:R-:W-:-:S04]  /*1270*/  FFMA R17, -R18, R17, R13 ;  /* 0x0000001112117223 */ /* 0x004fc8000000010d */
[----:B---3--:R-:W-:-:S04]  /*1280*/  FFMA R17, -R20, R19, R17 ;  /* 0x0000001314117223 */ /* 0x008fc80000000111 */
[----:B----4-:R-:W-:-:S04]  /*1290*/  FFMA R17, -R22, R23, R17 ;  /* 0x0000001716117223 */ /* 0x010fc80000000111 */
[----:B-----5:R-:W-:-:S04]  /*12a0*/  FFMA R24, -R24, R25, R17 ;  /* 0x0000001918187223 */ /* 0x020fc80000000111 */
[----:B------:R-:W-:-:S04]  /*12b0*/  FFMA R16, -R15, R16, R24 ;  /* 0x000000100f107223 */ /* 0x000fc80000000118 */
[----:B------:R-:W-:-:S04]  /*12c0*/  FFMA R11, -R11, R12, R16 ;  /* 0x0000000c0b0b7223 */ /* 0x000fc80000000110 */
[----:B------:R-:W-:-:S04]  /*12d0*/  FFMA R7, -R6, R7, R11 ;  /* 0x0000000706077223 */ /* 0x000fc8000000010b */
[----:B------:R-:W-:-:S07]  /*12e0*/  FFMA R13, -R14, R26, R7 ;  /* 0x0000001a0e0d7223 */ /* 0x000fce0000000107 */
.L_x_18:
[----:B------:R-:W-:Y:S05]  /*12f0*/  BSYNC.RECONVERGENT B1 ;  /* 0x0000000000017941 */ /* 0x000fea0003800200 */
.L_x_17:
        /* <DEDUP_REMOVED lines=18> */
[----:B------:R-:W5:Y:S01]  /*1420*/  LDG.E R16, desc[UR6][R4.64+0xc] ;  /* 0x00000c0604107981 */ /* 0x000f62000c1e1900 */
[----:B------:R-:W-:Y:S01]  /*1430*/  IADD3 R0, PT, PT, R0, 0x4, RZ ;  /* 0x0000000400007810 */ /* 0x000fe20007ffe0ff */
[----:B--2---:R-:W-:-:S04]  /*1440*/  FFMA R6, -R6, R7, R13 ;  /* 0x0000000706067223 */ /* 0x004fc8000000010d */
[----:B---3--:R-:W-:-:S04]  /*1450*/  FFMA R6, -R11, R12, R6 ;  /* 0x0000000c0b067223 */ /* 0x008fc80000000106 */
[----:B----4-:R-:W-:-:S04]  /*1460*/  FFMA R6, -R15, R14, R6 ;  /* 0x0000000e0f067223 */ /* 0x010fc80000000106 */
[----:B-----5:R-:W-:-:S07]  /*1470*/  FFMA R13, -R17, R16, R6 ;  /* 0x00000010110d7223 */ /* 0x020fce0000000106 */
.L_x_20:
[----:B------:R-:W-:Y:S05]  /*1480*/  BSYNC.RECONVERGENT B1 ;  /* 0x0000000000017941 */ /* 0x000fea0003800200 */
.L_x_19:
[----:B------:R-:W-:Y:S05]  /*1490*/  @!P1 BRA `(.L_x_11) ;  /* 0x0000000000449947 */ /* 0x000fea0003800000 */
[----:B------:R-:W0:Y:S01]  /*14a0*/  LDC.64 R4, c[0x0][0x398] ;  /* 0x0000e600ff047b82 */ /* 0x000e220000000a00 */
[----:B------:R-:W-:Y:S01]  /*14b0*/  IADD3 R10, PT, PT, -R10, RZ, RZ ;  /* 0x000000ff0a0a7210 */ /* 0x000fe20007ffe1ff */
[----:B------:R-:W-:-:S06]  /*14c0*/  IMAD.IADD R11, R9, 0x1, R0 ;  /* 0x00000001090b7824 */ /* 0x000fcc00078e0200 */
[----:B------:R-:W1:Y:S01]  /*14d0*/  LDC.64 R2, c[0x0][0x380] ;  /* 0x0000e000ff027b82 */ /* 0x000e620000000a00 */
[----:B0-----:R-:W-:-:S04]  /*14e0*/  IMAD.WIDE.U32 R4, R0, 0x4, R4 ;  /* 0x0000000400047825 */ /* 0x001fc800078e0004 */
[----:B------:R-:W-:Y:S01]  /*14f0*/  IMAD.MOV.U32 R6, RZ, RZ, R4 ;  /* 0x000000ffff067224 */ /* 0x000fe200078e0004 */
[----:B------:R-:W-:-:S07]  /*1500*/  MOV R7, R5 ;  /* 0x0000000500077202 */ /* 0x000fce0000000f00 */
.L_x_21:
[----:B-1----:R-:W-:Y:S01]  /*1510*/  IMAD.WIDE R4, R11, 0x4, R2 ;  /* 0x000000040b047825 */ /* 0x002fe200078e0202 */
[----:B------:R0:W2:Y:S05]  /*1520*/  LDG.E R0, desc[UR6][R6.64] ;  /* 0x0000000606007981 */ /* 0x0000aa000c1e1900 */
[----:B------:R-:W2:Y:S01]  /*1530*/  LDG.E R4, desc[UR6][R4.64] ;  /* 0x0000000604047981 */ /* 0x000ea2000c1e1900 */
[----:B------:R-:W-:-:S04]  /*1540*/  IADD3 R10, PT, PT, R10, 0x1, RZ ;  /* 0x000000010a0a7810 */ /* 0x000fc80007ffe0ff */
[----:B------:R-:W-:Y:S02]  /*1550*/  ISETP.NE.AND P0, PT, R10, RZ, PT ;  /* 0x000000ff0a00720c */ /* 0x000fe40003f05270 */
[----:B0-----:R-:W-:Y:S02]  /*1560*/  IADD3 R6, P1, PT, R6, 0x4, RZ ;  /* 0x0000000406067810 */ /* 0x001fe40007f3e0ff */
[----:B------:R-:W-:-:S03]  /*1570*/  IADD3 R11, PT, PT, R11, 0x1, RZ ;  /* 0x000000010b0b7810 */ /* 0x000fc60007ffe0ff */
[----:B------:R-:W-:Y:S02]  /*1580*/  IMAD.X R7, RZ, RZ, R7, P1 ;  /* 0x000000ffff077224 */ /* 0x000fe400008e0607 */
[----:B--2---:R-:W-:-:S04]  /*1590*/  FFMA R13, -R4, R0, R13 ;  /* 0x00000000040d7223 */ /* 0x004fc8000000010d */
[----:B------:R-:W-:Y:S05]  /*15a0*/  @P0 BRA `(.L_x_21) ;  /* 0xfffffffc00d80947 */ /* 0x000fea000383ffff */
.L_x_11:
[----:B------:R-:W-:Y:S05]  /*15b0*/  BSYNC.RECONVERGENT B0 ;  /* 0x0000000000007941 */ /* 0x000fea0003800200 */
.L_x_10:
[----:B------:R-:W0:Y:S01]  /*15c0*/  LDC.64 R2, c[0x0][0x380] ;  /* 0x0000e000ff027b82 */ /* 0x000e220000000a00 */
[----:B------:R-:W-:-:S05]  /*15d0*/  IADD3 R9, PT, PT, R8, R9, RZ ;  /* 0x0000000908097210 */ /* 0x000fca0007ffe0ff */
[----:B0-----:R-:W-:-:S05]  /*15e0*/  IMAD.WIDE R2, R9, 0x4, R2 ;  /* 0x0000000409027825 */ /* 0x001fca00078e0202 */
[----:B------:R-:W2:Y:S01]  /*15f0*/  LDG.E R4, desc[UR6][R2.64] ;  /* 0x0000000602047981 */ /* 0x000ea2000c1e1900 */
[----:B------:R-:W-:Y:S01]  /*1600*/  BSSY.RECONVERGENT B0, `(.L_x_22) ;  /* 0x000000d000007945 */ /* 0x000fe20003800200 */
[----:B--2---:R-:W0:Y:S08]  /*1610*/  MUFU.RCP R5, R4 ;  /* 0x0000000400057308 */ /* 0x004e300000001000 */
[----:B-----5:R-:W1:Y:S01]  /*1620*/  FCHK P0, R13, R4 ;  /* 0x000000040d007302 */ /* 0x020e620000000000 */
[----:B0-----:R-:W-:-:S04]  /*1630*/  FFMA R0, -R4, R5, 1 ;  /* 0x3f80000004007423 */ /* 0x001fc80000000105 */
[----:B------:R-:W-:-:S04]  /*1640*/  FFMA R0, R5, R0, R5 ;  /* 0x0000000005007223 */ /* 0x000fc80000000005 */
[----:B------:R-:W-:-:S04]  /*1650*/  FFMA R5, R0, R13, RZ ;  /* 0x0000000d00057223 */ /* 0x000fc800000000ff */
[----:B------:R-:W-:-:S04]  /*1660*/  FFMA R6, -R4, R5, R13 ;  /* 0x0000000504067223 */ /* 0x000fc8000000010d */
[----:B------:R-:W-:Y:S01]  /*1670*/  FFMA R5, R0, R6, R5 ;  /* 0x0000000600057223 */ /* 0x000fe20000000005 */
[----:B-1----:R-:W-:Y:S06]  /*1680*/  @!P0 BRA `(.L_x_23) ;  /* 0x0000000000108947 */ /* 0x002fec0003800000 */
[----:B------:R-:W-:Y:S02]  /*1690*/  MOV R3, R13 ;  /* 0x0000000d00037202 */ /* 0x000fe40000000f00 */
[----:B------:R-:W-:-:S07]  /*16a0*/  MOV R2, 0x16c0 ;  /* 0x000016c000027802 */ /* 0x000fce0000000f00 */
[----:B------:R-:W-:Y:S05]  /*16b0*/  CALL.REL.NOINC `($__internal_0_$__cuda_sm3x_div_rn_noftz_f32_slowpath) ;  /* 0x0000000000187944 */ /* 0x000fea0003c00000 */
[----:B------:R-:W-:-:S07]  /*16c0*/  IMAD.MOV.U32 R5, RZ, RZ, R0 ;  /* 0x000000ffff057224 */ /* 0x000fce00078e0000 */
.L_x_23:
[----:B------:R-:W-:Y:S05]  /*16d0*/  BSYNC.RECONVERGENT B0 ;  /* 0x0000000000007941 */ /* 0x000fea0003800200 */
.L_x_22:
[----:B------:R-:W0:Y:S02]  /*16e0*/  LDC.64 R2, c[0x0][0x3a0] ;  /* 0x0000e800ff027b82 */ /* 0x000e240000000a00 */
[----:B0-----:R-:W-:-:S05]  /*16f0*/  IMAD.WIDE R8, R8, 0x4, R2 ;  /* 0x0000000408087825 */ /* 0x001fca00078e0202 */
[----:B------:R-:W-:Y:S01]  /*1700*/  STG.E desc[UR6][R8.64], R5 ;  /* 0x0000000508007986 */ /* 0x000fe2000c101906 */
[----:B------:R-:W-:Y:S05]  /*1710*/  EXIT ;  /* 0x000000000000794d */ /* 0x000fea0003800000 */
        .weak           $__internal_0_$__cuda_sm3x_div_rn_noftz_f32_slowpath
        .type           $__internal_0_$__cuda_sm3x_div_rn_noftz_f32_slowpath,@function
        .size           $__internal_0_$__cuda_sm3x_div_rn_noftz_f32_slowpath,(.L_x_36 - $__internal_0_$__cuda_sm3x_div_rn_noftz_f32_slowpath)
$__internal_0_$__cuda_sm3x_div_rn_noftz_f32_slowpath:
[----:B------:R-:W-:Y:S01]  /*1720*/  SHF.R.U32.HI R5, RZ, 0x17, R4 ;  /* 0x00000017ff057819 */ /* 0x000fe20000011604 */
[----:B------:R-:W-:Y:S01]  /*1730*/  BSSY.RECONVERGENT B1, `(.L_x_24) ;  /* 0x0000063000017945 */ /* 0x000fe20003800200 */
[----:B------:R-:W-:Y:S02]  /*1740*/  SHF.R.U32.HI R0, RZ, 0x17, R3 ;  /* 0x00000017ff007819 */ /* 0x000fe40000011603 */
[----:B------:R-:W-:Y:S02]  /*1750*/  LOP3.LUT R5, R5, 0xff, RZ, 0xc0, !PT ;  /* 0x000000ff05057812 */ /* 0x000fe400078ec0ff */
[----:B------:R-:W-:Y:S02]  /*1760*/  LOP3.LUT R10, R0, 0xff, RZ, 0xc0, !PT ;  /* 0x000000ff000a7812 */ /* 0x000fe400078ec0ff */
[----:B------:R-:W-:Y:S02]  /*1770*/  IADD3 R7, PT, PT, R5, -0x1, RZ ;  /* 0xffffffff05077810 */ /* 0x000fe40007ffe0ff */
[----:B------:R-:W-:-:S02]  /*1780*/  IADD3 R9, PT, PT, R10, -0x1, RZ ;  /* 0xffffffff0a097810 */ /* 0x000fc40007ffe0ff */
[----:B------:R-:W-:-:S04]  /*1790*/  ISETP.GT.U32.AND P0, PT, R7, 0xfd, PT ;  /* 0x000000fd0700780c */ /* 0x000fc80003f04070 */
[----:B------:R-:W-:-:S13]  /*17a0*/  ISETP.GT.U32.OR P0, PT, R9, 0xfd, P0 ;  /* 0x000000fd0900780c */ /* 0x000fda0000704470 */
[----:B------:R-:W-:Y:S01]  /*17b0*/  @!P0 IMAD.MOV.U32 R6, RZ, RZ, RZ ;  /* 0x000000ffff068224 */ /* 0x000fe200078e00ff */
[----:B------:R-:W-:Y:S06]  /*17c0*/  @!P0 BRA `(.L_x_25) ;  /* 0x0000000000608947 */ /* 0x000fec0003800000 */
[----:B------:R-:W-:Y:S02]  /*17d0*/  FSETP.GTU.FTZ.AND P0, PT, |R3|, +INF , PT ;  /* 0x7f8000000300780b */ /* 0x000fe40003f1c200 */
[----:B------:R-:W-:Y:S02]  /*17e0*/  FSETP.GTU.FTZ.AND P1, PT, |R4|, +INF , PT ;  /* 0x7f8000000400780b */ /* 0x000fe40003f3c200 */
[----:B------:R-:W-:Y:S02]  /*17f0*/  MOV R0, R4 ;  /* 0x0000000400007202 */ /* 0x000fe40000000f00 */
[----:B------:R-:W-:-:S13]  /*1800*/  PLOP3.LUT P0, PT, P0, P1, PT, 0xf8, 0x8f ;  /* 0x00000000008f781c */ /* 0x000fda0000703f70 */
[----:B------:R-:W-:Y:S05]  /*1810*/  @P0 BRA `(.L_x_26) ;  /* 0x00000004004c0947 */ /* 0x000fea0003800000 */
[----:B------:R-:W-:-:S13]  /*1820*/  LOP3.LUT P0, RZ, R4, 0x7fffffff, R3, 0xc8, !PT ;  /* 0x7fffffff04ff7812 */ /* 0x000fda000780c803 */
[----:B------:R-:W-:Y:S05]  /*1830*/  @!P0 BRA `(.L_x_27) ;  /* 0x00000004003c8947 */ /* 0x000fea0003800000 */
[C---:B------:R-:W-:Y:S02]  /*1840*/  FSETP.NEU.FTZ.AND P2, PT, |R3|.reuse, +INF , PT ;  /* 0x7f8000000300780b */ /* 0x040fe40003f5d200 */
[----:B------:R-:W-:Y:S02]  /*1850*/  FSETP.NEU.FTZ.AND P1, PT, |R0|, +INF , PT ;  /* 0x7f8000000000780b */ /* 0x000fe40003f3d200 */
[----:B------:R-:W-:-:S11]  /*1860*/  FSETP.NEU.FTZ.AND P0, PT, |R3|, +INF , PT ;  /* 0x7f8000000300780b */ /* 0x000fd60003f1d200 */
[----:B------:R-:W-:Y:S05]  /*1870*/  @!P1 BRA !P2, `(.L_x_27) ;  /* 0x00000004002c9947 */ /* 0x000fea0005000000 */
[----:B------:R-:W-:-:S04]  /*1880*/  LOP3.LUT P2, RZ, R3, 0x7fffffff, RZ, 0xc0, !PT ;  /* 0x7fffffff03ff7812 */ /* 0x000fc8000784c0ff */
[----:B------:R-:W-:-:S13]  /*1890*/  PLOP3.LUT P1, PT, P1, P2, PT, 0x2f, 0xf2 ;  /* 0x0000000000f2781c */ /* 0x000fda0000f24577 */
[----:B------:R-:W-:Y:S05]  /*18a0*/  @P1 BRA `(.L_x_28) ;  /* 0x0000000400181947 */ /* 0x000fea0003800000 */
[----:B------:R-:W-:-:S04]  /*18b0*/  LOP3.LUT P1, RZ, R4, 0x7fffffff, RZ, 0xc0, !PT ;  /* 0x7fffffff04ff7812 */ /* 0x000fc8000782c0ff */
[----:B------:R-:W-:-:S13]  /*18c0*/  PLOP3.LUT P0, PT, P0, P1, PT, 0x2f, 0xf2 ;  /* 0x0000000000f2781c */ /* 0x000fda0000702577 */
[----:B------:R-:W-:Y:S05]  /*18d0*/  @P0 BRA `(.L_x_29) ;  /* 0x0000000400000947 */ /* 0x000fea0003800000 */
[----:B------:R-:W-:Y:S02]  /*18e0*/  ISETP.GE.AND P0, PT, R9, RZ, PT ;  /* 0x000000ff0900720c */ /* 0x000fe40003f06270 */
[----:B------:R-:W-:-:S11]  /*18f0*/  ISETP.GE.AND P1, PT, R7, RZ, PT ;  /* 0x000000ff0700720c */ /* 0x000fd60003f26270 */
[----:B------:R-:W-:Y:S01]  /*1900*/  @P0 MOV R6, RZ ;  /* 0x000000ff00060202 */ /* 0x000fe20000000f00 */
[----:B------:R-:W-:Y:S02]  /*1910*/  @!P0 IMAD.MOV.U32 R6, RZ, RZ, -0x40 ;  /* 0xffffffc0ff068424 */ /* 0x000fe400078e00ff */
[----:B------:R-:W-:Y:S01]  /*1920*/  @!P0 FFMA R3, R3, 1.84467440737095516160e+19, RZ ;  /* 0x5f80000003038823 */ /* 0x000fe200000000ff */
[----:B------:R-:W-:Y:S02]  /*1930*/  @!P1 FFMA R4, R0, 1.84467440737095516160e+19, RZ ;  /* 0x5f80000000049823 */ /* 0x000fe400000000ff */
[----:B------:R-:W-:-:S07]  /*1940*/  @!P1 IADD3 R6, PT, PT, R6, 0x40, RZ ;  /* 0x0000004006069810 */ /* 0x000fce0007ffe0ff */
.L_x_25:
[----:B------:R-:W-:Y:S01]  /*1950*/  LEA R7, R5, 0xc0800000, 0x17 ;  /* 0xc080000005077811 */ /* 0x000fe200078eb8ff */
[----:B------:R-:W-:Y:S03]  /*1960*/  BSSY.RECONVERGENT B2, `(.L_x_30) ;  /* 0x0000036000027945 */ /* 0x000fe60003800200 */
[----:B------:R-:W-:Y:S01]  /*1970*/  IADD3 R7, PT, PT, -R7, R4, RZ ;  /* 0x0000000407077210 */ /* 0x000fe20007ffe1ff */
[----:B------:R-:W-:-:S03]  /*1980*/  VIADD R4, R10, 0xffffff81 ;  /* 0xffffff810a047836 */ /* 0x000fc60000000000 */
[----:B------:R-:W0:Y:S01]  /*1990*/  MUFU.RCP R9, R7 ;  /* 0x0000000700097308 */ /* 0x000e220000001000 */
[----:B------:R-:W-:Y:S01]  /*19a0*/  FADD.FTZ R11, -R7, -RZ ;  /* 0x800000ff070b7221 */ /* 0x000fe20000010100 */
[C---:B------:R-:W-:Y:S01]  /*19b0*/  IMAD R0, R4.reuse, -0x800000, R3 ;  /* 0xff80000004007824 */ /* 0x040fe200078e0203 */
[----:B------:R-:W-:-:S04]  /*19c0*/  IADD3 R5, PT, PT, R4, 0x7f, -R5 ;  /* 0x0000007f04057810 */ /* 0x000fc80007ffe805 */
[----:B------:R-:W-:Y:S01]  /*19d0*/  IADD3 R5, PT, PT, R5, R6, RZ ;  /* 0x0000000605057210 */ /* 0x000fe20007ffe0ff */
[----:B0-----:R-:W-:-:S04]  /*19e0*/  FFMA R10, R9, R11, 1 ;  /* 0x3f800000090a7423 */ /* 0x001fc8000000000b */
[----:B------:R-:W-:-:S04]  /*19f0*/  FFMA R12, R9, R10, R9 ;  /* 0x0000000a090c7223 */ /* 0x000fc80000000009 */
[----:B------:R-:W-:-:S04]  /*1a00*/  FFMA R3, R0, R12, RZ ;  /* 0x0000000c00037223 */ /* 0x000fc800000000ff */
[----:B------:R-:W-:-:S04]  /*1a10*/  FFMA R10, R11, R3, R0 ;  /* 0x000000030b0a7223 */ /* 0x000fc80000000000 */
[----:B------:R-:W-:-:S04]  /*1a20*/  FFMA R9, R12, R10, R3 ;  /* 0x0000000a0c097223 */ /* 0x000fc80000000003 */
[----:B------:R-:W-:-:S04]  /*1a30*/  FFMA R10, R11, R9, R0 ;  /* 0x000000090b0a7223 */ /* 0x000fc80000000000 */
[----:B------:R-:W-:-:S05]  /*1a40*/  FFMA R0, R12, R10, R9 ;  /* 0x0000000a0c007223 */ /* 0x000fca0000000009 */
[----:B------:R-:W-:-:S04]  /*1a50*/  SHF.R.U32.HI R3, RZ, 0x17, R0 ;  /* 0x00000017ff037819 */ /* 0x000fc80000011600 */
[----:B------:R-:W-:-:S04]  /*1a60*/  LOP3.LUT R3, R3, 0xff, RZ, 0xc0, !PT ;  /* 0x000000ff03037812 */ /* 0x000fc800078ec0ff */
[----:B------:R-:W-:-:S05]  /*1a70*/  IADD3 R7, PT, PT, R3, R5, RZ ;  /* 0x0000000503077210 */ /* 0x000fca0007ffe0ff */
[----:B------:R-:W-:-:S05]  /*1a80*/  VIADD R3, R7, 0xffffffff ;  /* 0xffffffff07037836 */ /* 0x000fca0000000000 */
[----:B------:R-:W-:-:S13]  /*1a90*/  ISETP.GE.U32.AND P0, PT, R3, 0xfe, PT ;  /* 0x000000fe0300780c */ /* 0x000fda0003f06070 */
[----:B------:R-:W-:Y:S05]  /*1aa0*/  @!P0 BRA `(.L_x_31) ;  /* 0x0000000000808947 */ /* 0x000fea0003800000 */
[----:B------:R-:W-:-:S13]  /*1ab0*/  ISETP.GT.AND P0, PT, R7, 0xfe, PT ;  /* 0x000000fe0700780c */ /* 0x000fda0003f04270 */
[----:B------:R-:W-:Y:S05]  /*1ac0*/  @P0 BRA `(.L_x_32) ;  /* 0x00000000006c0947 */ /* 0x000fea0003800000 */
[----:B------:R-:W-:-:S13]  /*1ad0*/  ISETP.GE.AND P0, PT, R7, 0x1, PT ;  /* 0x000000010700780c */ /* 0x000fda0003f06270 */
[----:B------:R-:W-:Y:S05]  /*1ae0*/  @P0 BRA `(.L_x_33) ;  /* 0x0000000000740947 */ /* 0x000fea0003800000 */
[----:B------:R-:W-:Y:S02]  /*1af0*/  ISETP.GE.AND P0, PT, R7, -0x18, PT ;  /* 0xffffffe80700780c */ /* 0x000fe40003f06270 */
[----:B------:R-:W-:-:S11]  /*1b00*/  LOP3.LUT R0, R0, 0x80000000, RZ, 0xc0, !PT ;  /* 0x8000000000007812 */ /* 0x000fd600078ec0ff */
[----:B------:R-:W-:Y:S05]  /*1b10*/  @!P0 BRA `(.L_x_33) ;  /* 0x0000000000688947 */ /* 0x000fea0003800000 */
[CCC-:B------:R-:W-:Y:S01]  /*1b20*/  FFMA.RZ R3, R12.reuse, R10.reuse, R9.reuse ;  /* 0x0000000a0c037223 */ /* 0x1c0fe2000000c009 */
[C---:B------:R-:W-:Y:S01]  /*1b30*/  IADD3 R6, PT, PT, R7.reuse, 0x20, RZ ;  /* 0x0000002007067810 */ /* 0x040fe20007ffe0ff */
[CCC-:B------:R-:W-:Y:S01]  /*1b40*/  FFMA.RM R4, R12.reuse, R10.reuse, R9.reuse ;  /* 0x0000000a0c047223 */ /* 0x1c0fe20000004009 */
[----:B------:R-:W-:Y:S02]  /*1b50*/  ISETP.NE.AND P2, PT, R7, RZ, PT ;  /* 0x000000ff0700720c */ /* 0x000fe40003f45270 */
[----:B------:R-:W-:Y:S01]  /*1b60*/  LOP3.LUT R5, R3, 0x7fffff, RZ, 0xc0, !PT ;  /* 0x007fffff03057812 */ /* 0x000fe200078ec0ff */
[----:B------:R-:W-:Y:S01]  /*1b70*/  FFMA.RP R3, R12, R10, R9 ;  /* 0x0000000a0c037223 */ /* 0x000fe20000008009 */
[----:B------:R-:W-:Y:S02]  /*1b80*/  ISETP.NE.AND P1, PT, R7, RZ, PT ;  /* 0x000000ff0700720c */ /* 0x000fe40003f25270 */
[----:B------:R-:W-:Y:S02]  /*1b90*/  LOP3.LUT R5, R5, 0x800000, RZ, 0xfc, !PT ;  /* 0x0080000005057812 */ /* 0x000fe400078efcff */
[----:B------:R-:W-:-:S02]  /*1ba0*/  IADD3 R7, PT, PT, -R7, RZ, RZ ;  /* 0x000000ff07077210 */ /* 0x000fc40007ffe1ff */
[----:B------:R-:W-:Y:S02]  /*1bb0*/  SHF.L.U32 R6, R5, R6, RZ ;  /* 0x0000000605067219 */ /* 0x000fe400000006ff */
[----:B------:R-:W-:Y:S02]  /*1bc0*/  FSETP.NEU.FTZ.AND P0, PT, R3, R4, PT ;  /* 0x000000040300720b */ /* 0x000fe40003f1d000 */
[----:B------:R-:W-:Y:S02]  /*1bd0*/  SEL R4, R7, RZ, P2 ;  /* 0x000000ff07047207 */ /* 0x000fe40001000000 */
[----:B------:R-:W-:Y:S02]  /*1be0*/  ISETP.NE.AND P1, PT, R6, RZ, P1 ;  /* 0x000000ff0600720c */ /* 0x000fe40000f25270 */
[----:B------:R-:W-:Y:S02]  /*1bf0*/  SHF.R.U32.HI R4, RZ, R4, R5 ;  /* 0x00000004ff047219 */ /* 0x000fe40000011605 */
[----:B------:R-:W-:-:S02]  /*1c00*/  PLOP3.LUT P0, PT, P0, P1, PT, 0xf8, 0x8f ;  /* 0x00000000008f781c */ /* 0x000fc40000703f70 */
[----:B------:R-:W-:Y:S02]  /*1c10*/  SHF.R.U32.HI R6, RZ, 0x1, R4 ;  /* 0x00000001ff067819 */ /* 0x000fe40000011604 */
[----:B------:R-:W-:-:S04]  /*1c20*/  SEL R3, RZ, 0x1, !P0 ;  /* 0x00000001ff037807 */ /* 0x000fc80004000000 */
[----:B------:R-:W-:-:S04]  /*1c30*/  LOP3.LUT R3, R3, 0x1, R6, 0xf8, !PT ;  /* 0x0000000103037812 */ /* 0x000fc800078ef806 */
[----:B------:R-:W-:-:S05]  /*1c40*/  LOP3.LUT R3, R3, R4, RZ, 0xc0, !PT ;  /* 0x0000000403037212 */ /* 0x000fca00078ec0ff */
[----:B------:R-:W-:-:S05]  /*1c50*/  IMAD.IADD R3, R6, 0x1, R3 ;  /* 0x0000000106037824 */ /* 0x000fca00078e0203 */
[----:B------:R-:W-:Y:S01]  /*1c60*/  LOP3.LUT R0, R3, R0, RZ, 0xfc, !PT ;  /* 0x0000000003007212 */ /* 0x000fe200078efcff */
[----:B------:R-:W-:Y:S06]  /*1c70*/  BRA `(.L_x_33) ;  /* 0x0000000000107947 */ /* 0x000fec0003800000 */
.L_x_32:
[----:B------:R-:W-:-:S04]  /*1c80*/  LOP3.LUT R0, R0, 0x80000000, RZ, 0xc0, !PT ;  /* 0x8000000000007812 */ /* 0x000fc800078ec0ff */
[----:B------:R-:W-:Y:S01]  /*1c90*/  LOP3.LUT R0, R0, 0x7f800000, RZ, 0xfc, !PT ;  /* 0x7f80000000007812 */ /* 0x000fe200078efcff */
[----:B------:R-:W-:Y:S06]  /*1ca0*/  BRA `(.L_x_33) ;  /* 0x0000000000047947 */ /* 0x000fec0003800000 */
.L_x_31:
[----:B------:R-:W-:-:S07]  /*1cb0*/  LEA R0, R5, R0, 0x17 ;  /* 0x0000000005007211 */ /* 0x000fce00078eb8ff */
.L_x_33:
[----:B------:R-:W-:Y:S05]  /*1cc0*/  BSYNC.RECONVERGENT B2 ;  /* 0x0000000000027941 */ /* 0x000fea0003800200 */
.L_x_30:
[----:B------:R-:W-:Y:S05]  /*1cd0*/  BRA `(.L_x_34) ;  /* 0x0000000000207947 */ /* 0x000fea0003800000 */
.L_x_29:
[----:B------:R-:W-:-:S04]  /*1ce0*/  LOP3.LUT R0, R4, 0x80000000, R3, 0x48, !PT ;  /* 0x8000000004007812 */ /* 0x000fc800078e4803 */
[----:B------:R-:W-:Y:S01]  /*1cf0*/  LOP3.LUT R0, R0, 0x7f800000, RZ, 0xfc, !PT ;  /* 0x7f80000000007812 */ /* 0x000fe200078efcff */
[----:B------:R-:W-:Y:S06]  /*1d00*/  BRA `(.L_x_34) ;  /* 0x0000000000147947 */ /* 0x000fec0003800000 */
.L_x_28:
[----:B------:R-:W-:Y:S01]  /*1d10*/  LOP3.LUT R0, R4, 0x80000000, R3, 0x48, !PT ;  /* 0x8000000004007812 */ /* 0x000fe200078e4803 */
[----:B------:R-:W-:Y:S06]  /*1d20*/  BRA `(.L_x_34) ;  /* 0x00000000000c7947 */ /* 0x000fec0003800000 */
.L_x_27:
[----:B------:R-:W0:Y:S01]  /*1d30*/  MUFU.RSQ R0, -QNAN ;  /* 0xffc0000000007908 */ /* 0x000e220000001400 */
[----:B------:R-:W-:Y:S05]  /*1d40*/  BRA `(.L_x_34) ;  /* 0x0000000000047947 */ /* 0x000fea0003800000 */
.L_x_26:
[----:B------:R-:W-:-:S07]  /*1d50*/  FADD.FTZ R0, R3, R0 ;  /* 0x0000000003007221 */ /* 0x000fce0000010000 */
.L_x_34:
[----:B------:R-:W-:Y:S05]  /*1d60*/  BSYNC.RECONVERGENT B1 ;  /* 0x0000000000017941 */ /* 0x000fea0003800200 */
.L_x_24:
[----:B------:R-:W-:-:S04]  /*1d70*/  HFMA2 R3, -RZ, RZ, 0, 0 ;  /* 0x00000000ff037431 */ /* 0x000fc800000001ff */
[----:B0-----:R-:W-:Y:S05]  /*1d80*/  RET.REL.NODEC R2 `(_Z12jacobiKernelPfS_iS_S_) ;  /* 0xffffffe0029c7950 */ /* 0x001fea0003c3ffff */
.L_x_35:
[----:B------:R-:W-:-:S00]  /*1d90*/  BRA `(.L_x_35) ;  /* 0xfffffffc00fc7947 */ /* 0x000fc0000383ffff */
[----:B------:R-:W-:-:S00]  /*1da0*/  NOP ;  /* 0x0000000000007918 */ /* 0x000fc00000000000 */
        /* <DEDUP_REMOVED lines=13> */
.L_x_36:


//--------------------- .nv.shared.reserved.0     --------------------------
	.section	.nv.shared.reserved.0,"aw",@nobits
	.weak		__nv_reservedSMEM_offset_0_alias
	.size		__nv_reservedSMEM_offset_0_alias, 0, 64
	.other		__nv_reservedSMEM_offset_0_alias,@"STO_CUDA_RESERVED_SHARED STV_DEFAULT"
__nv_reservedSMEM_offset_0_alias:
	.zero		0
	.zero		64


//--------------------- .nv.constant0._Z12jacobiKernelPfS_iS_S_ --------------------------
	.section	.nv.constant0._Z12jacobiKernelPfS_iS_S_,"a",@progbits
	.sectionflags	@""
	.align	4
.nv.constant0._Z12jacobiKernelPfS_iS_S_:
	.zero		936


//--------------------- SYMBOLS --------------------------

	.type		.nv.reservedSmem.offset0,@object
	.size		.nv.reservedSmem.offset0,0x4
